def matmul_kernel(
    a_ptr,
    b_ptr,
    c_ptr,
    M,
    N,
    K,
    stride_am,
    stride_ak,
    stride_bk,
    stride_bn,
    stride_cm,
    stride_cn,
    BLOCK_M: tl.constexpr,
    BLOCK_N: tl.constexpr,
    BLOCK_K: tl.constexpr,
    GROUP_M: tl.constexpr,
):
    pid = tl.program_id(axis=0)
    num_pid_m = tl.cdiv(M, BLOCK_M)
    num_pid_n = tl.cdiv(N, BLOCK_N)
    num_pid_in_group = GROUP_M * num_pid_n
    group_id = pid // num_pid_in_group
    first_pid_m = group_id * GROUP_M
    group_size_m = min(num_pid_m - first_pid_m, GROUP_M)
    pid_m = first_pid_m + ((pid % num_pid_in_group) % group_size_m)
    pid_n = (pid % num_pid_in_group) // group_size_m

    offs_am = (pid_m * BLOCK_M + tl.arange(0, BLOCK_M)) % M
    offs_bn = (pid_n * BLOCK_N + tl.arange(0, BLOCK_N)) % N
    offs_k = tl.arange(0, BLOCK_K)
    a_ptrs = a_ptr + offs_am[:, None] * stride_am + offs_k[None, :] * stride_ak
    b_ptrs = b_ptr + offs_k[:, None] * stride_bk + offs_bn[None, :] * stride_bn

    acc = tl.zeros((BLOCK_M, BLOCK_N), dtype=tl.float32)
    for kk in range(0, tl.cdiv(K, BLOCK_K)):
        a = tl.load(a_ptrs, mask=offs_k[None, :] < K - kk * BLOCK_K, other=0.0)
        b = tl.load(b_ptrs, mask=offs_k[:, None] < K - kk * BLOCK_K, other=0.0)
        acc = tl.dot(a, b, acc)
        a_ptrs += BLOCK_K * stride_ak
        b_ptrs += BLOCK_K * stride_bk

    c = acc.to(c_ptr.dtype.element_ty)
    offs_cm = pid_m * BLOCK_M + tl.arange(0, BLOCK_M)
    offs_cn = pid_n * BLOCK_N + tl.arange(0, BLOCK_N)
    c_ptrs = c_ptr + offs_cm[:, None] * stride_cm + offs_cn[None, :] * stride_cn
    mask = (offs_cm[:, None] < M) & (offs_cn[None, :] < N)
    tl.store(c_ptrs, c, mask=mask)

# config = {"BLOCK_K": 32, "BLOCK_M": 256, "BLOCK_N": 128, "GROUP_M": 8, "arch": "sm_100", "dtype": "fp32", "num_ctas": 2, "num_stages": 3, "num_warps": 4}
# arch = sm_100


// ===== COMPILED SASS (sm_100a) =====

	.target	sm_100a

	.elftype	@"ET_EXEC"


//--------------------- .note.nv.tkinfo           --------------------------
	.section	.note.nv.tkinfo,"",@"SHT_NOTE"
	.sectionflags	@"SHF_NOTE_NV_TKINFO"
	.tkinfo
        /*0018*/ 	.word	0x00000081
        /*0030*/ 	.string	""
        /*0030*/ 	.string	"ptxas-blackwell"
        /*0030*/ 	.string	"Cuda compilation tools, release 12.9, V12.9.86"
        /*0030*/ 	.string	"Build cuda_12.9.r12.9/compiler.36037853_0"
        /*0030*/ 	.string	"-v  -suppress-debug-info  -lineinfo  -arch sm_100a "



//--------------------- .note.nv.cuver            --------------------------
	.section	.note.nv.cuver,"",@"SHT_NOTE"
	.sectionflags	@"SHF_NOTE_NV_CUVER"
        /*0018*/ 	.short	0x0001
        /*001a*/ 	.short	0x0064
        /*001c*/ 	.short	0x0001
        /*001e*/ 	.short	0x0000
        /*0020*/ 	.short	0x0001
        /*0022*/ 	.short	0x0000


//--------------------- .nv.info                  --------------------------
	.section	.nv.info,"",@"SHT_CUDA_INFO"
	.align	4


	//----- nvinfo : EIATTR_REGCOUNT
	.align		4
        /*0000*/ 	.byte	0x04, 0x2f
        /*0002*/ 	.short	(.L_6 - .L_5)
	.align		4
.L_5:
        /*0004*/ 	.word	index@(matmul_kernel)
        /*0008*/ 	.word	0x000000eb


	//----- nvinfo : EIATTR_FRAME_SIZE
	.align		4
.L_6:
        /*000c*/ 	.byte	0x04, 0x11
        /*000e*/ 	.short	(.L_8 - .L_7)
	.align		4
.L_7:
        /*0010*/ 	.word	index@($__internal_2_$__cuda_sm10x_tcgen05_guardrail_trap_unallocated_columns_being_dealloced)
        /*0014*/ 	.word	0x00000000


	//----- nvinfo : EIATTR_FRAME_SIZE
	.align		4
.L_8:
        /*0018*/ 	.byte	0x04, 0x11
        /*001a*/ 	.short	(.L_10 - .L_9)
	.align		4
.L_9:
        /*001c*/ 	.word	index@($__internal_1_$__cuda_sm10x_tcgen05_guardrail_trap_phase_invalid_during_alloc)
        /*0020*/ 	.word	0x00000000


	//----- nvinfo : EIATTR_FRAME_SIZE
	.align		4
.L_10:
        /*0024*/ 	.byte	0x04, 0x11
        /*0026*/ 	.short	(.L_12 - .L_11)
	.align		4
.L_11:
        /*0028*/ 	.word	index@($__internal_0_$__cuda_sm10x_tcgen05_guardrail_trap_col_being_dealloced_not_returned_by_alloc)
        /*002c*/ 	.word	0x00000000


	//----- nvinfo : EIATTR_FRAME_SIZE
	.align		4
.L_12:
        /*0030*/ 	.byte	0x04, 0x11
        /*0032*/ 	.short	(.L_14 - .L_13)
	.align		4
.L_13:
        /*0034*/ 	.word	index@(matmul_kernel)
        /*0038*/ 	.word	0x00000000


	//----- nvinfo : EIATTR_MIN_STACK_SIZE
	.align		4
.L_14:
        /*003c*/ 	.byte	0x04, 0x12
        /*003e*/ 	.short	(.L_16 - .L_15)
	.align		4
.L_15:
        /*0040*/ 	.word	index@(matmul_kernel)
        /*0044*/ 	.word	0x00000000
.L_16:


//--------------------- .nv.info.matmul_kernel    --------------------------
	.section	.nv.info.matmul_kernel,"",@"SHT_CUDA_INFO"
	.sectionflags	@""
	.align	4


	//----- nvinfo : EIATTR_CUDA_API_VERSION
	.align		4
        /*0000*/ 	.byte	0x04, 0x37
        /*0002*/ 	.short	(.L_18 - .L_17)
.L_17:
        /*0004*/ 	.word	0x00000081


	//----- nvinfo : EIATTR_KPARAM_INFO
	.align		4
.L_18:
        /*0008*/ 	.byte	0x04, 0x17
        /*000a*/ 	.short	(.L_20 - .L_19)
.L_19:
        /*000c*/ 	.word	0x00000000
        /*0010*/ 	.short	0x000d
        /*0012*/ 	.short	0x0048
        /*0014*/ 	.byte	0x00, 0xf4, 0x21, 0x00


	//----- nvinfo : EIATTR_KPARAM_INFO
	.align		4
.L_20:
        /*0018*/ 	.byte	0x04, 0x17
        /*001a*/ 	.short	(.L_22 - .L_21)
.L_21:
        /*001c*/ 	.word	0x00000000
        /*0020*/ 	.short	0x000c
        /*0022*/ 	.short	0x0040
        /*0024*/ 	.byte	0x00, 0xf4, 0x21, 0x00


	//----- nvinfo : EIATTR_KPARAM_INFO
	.align		4
.L_22:
        /*0028*/ 	.byte	0x04, 0x17
        /*002a*/ 	.short	(.L_24 - .L_23)
.L_23:
        /*002c*/ 	.word	0x00000000
        /*0030*/ 	.short	0x000b
        /*0032*/ 	.short	0x0038
        /*0034*/ 	.byte	0x00, 0xf0, 0x11, 0x00


	//----- nvinfo : EIATTR_KPARAM_INFO
	.align		4
.L_24:
        /*0038*/ 	.byte	0x04, 0x17
        /*003a*/ 	.short	(.L_26 - .L_25)
.L_25:
        /*003c*/ 	.word	0x00000000
        /*0040*/ 	.short	0x000a
        /*0042*/ 	.short	0x0034
        /*0044*/ 	.byte	0x00, 0xf0, 0x11, 0x00


	//----- nvinfo : EIATTR_KPARAM_INFO
	.align		4
.L_26:
        /*0048*/ 	.byte	0x04, 0x17
        /*004a*/ 	.short	(.L_28 - .L_27)
.L_27:
        /*004c*/ 	.word	0x00000000
        /*0050*/ 	.short	0x0009
        /*0052*/ 	.short	0x0030
        /*0054*/ 	.byte	0x00, 0xf0, 0x11, 0x00


	//----- nvinfo : EIATTR_KPARAM_INFO
	.align		4
.L_28:
        /*0058*/ 	.byte	0x04, 0x17
        /*005a*/ 	.short	(.L_30 - .L_29)
.L_29:
        /*005c*/ 	.word	0x00000000
        /*0060*/ 	.short	0x0008
        /*0062*/ 	.short	0x002c
        /*0064*/ 	.byte	0x00, 0xf0, 0x11, 0x00


	//----- nvinfo : EIATTR_KPARAM_INFO
	.align		4
.L_30:
        /*0068*/ 	.byte	0x04, 0x17
        /*006a*/ 	.short	(.L_32 - .L_31)
.L_31:
        /*006c*/ 	.word	0x00000000
        /*0070*/ 	.short	0x0007
        /*0072*/ 	.short	0x0028
        /*0074*/ 	.byte	0x00, 0xf0, 0x11, 0x00


	//----- nvinfo : EIATTR_KPARAM_INFO
	.align		4
.L_32:
        /*0078*/ 	.byte	0x04, 0x17
        /*007a*/ 	.short	(.L_34 - .L_33)
.L_33:
        /*007c*/ 	.word	0x00000000
        /*0080*/ 	.short	0x0006
        /*0082*/ 	.short	0x0024
        /*0084*/ 	.byte	0x00, 0xf0, 0x11, 0x00


	//----- nvinfo : EIATTR_KPARAM_INFO
	.align		4
.L_34:
        /*0088*/ 	.byte	0x04, 0x17
        /*008a*/ 	.short	(.L_36 - .L_35)
.L_35:
        /*008c*/ 	.word	0x00000000
        /*0090*/ 	.short	0x0005
        /*0092*/ 	.short	0x0020
        /*0094*/ 	.byte	0x00, 0xf0, 0x11, 0x00


	//----- nvinfo : EIATTR_KPARAM_INFO
	.align		4
.L_36:
        /*0098*/ 	.byte	0x04, 0x17
        /*009a*/ 	.short	(.L_38 - .L_37)
.L_37:
        /*009c*/ 	.word	0x00000000
        /*00a0*/ 	.short	0x0004
        /*00a2*/ 	.short	0x001c
        /*00a4*/ 	.byte	0x00, 0xf0, 0x11, 0x00


	//----- nvinfo : EIATTR_KPARAM_INFO
	.align		4
.L_38:
        /*00a8*/ 	.byte	0x04, 0x17
        /*00aa*/ 	.short	(.L_40 - .L_39)
.L_39:
        /*00ac*/ 	.word	0x00000000
        /*00b0*/ 	.short	0x0003
        /*00b2*/ 	.short	0x0018
        /*00b4*/ 	.byte	0x00, 0xf0, 0x11, 0x00


	//----- nvinfo : EIATTR_KPARAM_INFO
	.align		4
.L_40:
        /*00b8*/ 	.byte	0x04, 0x17
        /*00ba*/ 	.short	(.L_42 - .L_41)
.L_41:
        /*00bc*/ 	.word	0x00000000
        /*00c0*/ 	.short	0x0002
        /*00c2*/ 	.short	0x0010
        /*00c4*/ 	.byte	0x00, 0xf4, 0x21, 0x00


	//----- nvinfo : EIATTR_KPARAM_INFO
	.align		4
.L_42:
        /*00c8*/ 	.byte	0x04, 0x17
        /*00ca*/ 	.short	(.L_44 - .L_43)
.L_43:
        /*00cc*/ 	.word	0x00000000
        /*00d0*/ 	.short	0x0001
        /*00d2*/ 	.short	0x0008
        /*00d4*/ 	.byte	0x00, 0xf4, 0x21, 0x00


	//----- nvinfo : EIATTR_KPARAM_INFO
	.align		4
.L_44:
        /*00d8*/ 	.byte	0x04, 0x17
        /*00da*/ 	.short	(.L_46 - .L_45)
.L_45:
        /*00dc*/ 	.word	0x00000000
        /*00e0*/ 	.short	0x0000
        /*00e2*/ 	.short	0x0000
        /*00e4*/ 	.byte	0x00, 0xf4, 0x21, 0x00


	//----- nvinfo : EIATTR_EXPLICIT_CLUSTER
	.align		4
.L_46:
        /*00e8*/ 	.byte	0x01, 0x3e
	.zero		2


	//----- nvinfo : EIATTR_CTA_PER_CLUSTER
	.align		4
        /*00ec*/ 	.byte	0x04, 0x3d
        /*00ee*/ 	.short	(.L_48 - .L_47)
.L_47:
        /*00f0*/ 	.word	0x00000002
        /*00f4*/ 	.word	0x00000001
        /*00f8*/ 	.word	0x00000001


	//----- nvinfo : EIATTR_AT_ENTRY_FRAGMENTS
	.align		4
.L_48:
        /*00fc*/ 	.byte	0x04, 0x4f
        /*00fe*/ 	.short	(.L_50 - .L_49)


	//   ....[0]....
.L_49:
        /*0100*/ 	.word	0x00000004


	//   ....[1]....
        /*0104*/ 	.word	0x00000005


	//----- nvinfo : EIATTR_RESERVED_SMEM_USED
	.align		4
.L_50:
        /*0108*/ 	.byte	0x01, 0x41
	.zero		2


	//----- nvinfo : EIATTR_SPARSE_MMA_MASK
	.align		4
        /*010c*/ 	.byte	0x03, 0x50
        /*010e*/ 	.short	0x0000


	//----- nvinfo : EIATTR_TCGEN05_2CTA_USED
	.align		4
        /*0110*/ 	.byte	0x01, 0x52
	.zero		2


	//----- nvinfo : EIATTR_MAXREG_COUNT
	.align		4
        /*0114*/ 	.byte	0x03, 0x1b
        /*0116*/ 	.short	0x00ff


	//----- nvinfo : EIATTR_NUM_BARRIERS
	.align		4
        /*0118*/ 	.byte	0x02, 0x4c
        /*011a*/ 	.byte	0x01
	.zero		1


	//----- nvinfo : EIATTR_INT_WARP_WIDE_INSTR_OFFSETS
	.align		4
        /*011c*/ 	.byte	0x04, 0x31
        /*011e*/ 	.short	(.L_52 - .L_51)


	//   ....[0]....
.L_51:
        /*0120*/ 	.word	0x000025d0


	//   ....[1]....
        /*0124*/ 	.word	0x00002610


	//   ....[2]....
        /*0128*/ 	.word	0x00002710


	//   ....[3]....
        /*012c*/ 	.word	0x0000bb20


	//   ....[4]....
        /*0130*/ 	.word	0x0000bb70


	//----- nvinfo : EIATTR_COOP_GROUP_MASK_REGIDS
	.align		4
.L_52:
        /*0134*/ 	.byte	0x04, 0x29
        /*0136*/ 	.short	(.L_54 - .L_53)


	//   ....[0]....
.L_53:
        /*0138*/ 	.word	0xffffffff


	//   ....[1]....
        /*013c*/ 	.word	0xffffffff


	//   ....[2]....
        /*0140*/ 	.word	0xffffffff


	//   ....[3]....
        /*0144*/ 	.word	0xffffffff


	//----- nvinfo : EIATTR_COOP_GROUP_INSTR_OFFSETS
	.align		4
.L_54:
        /*0148*/ 	.byte	0x04, 0x28
        /*014a*/ 	.short	(.L_56 - .L_55)


	//   ....[0]....
.L_55:
        /*014c*/ 	.word	0x00000060


	//   ....[1]....
        /*0150*/ 	.word	0x00000660


	//   ....[2]....
        /*0154*/ 	.word	0x0000b9b0


	//   ....[3]....
        /*0158*/ 	.word	0x0000bc20


	//----- nvinfo : EIATTR_VRC_CTA_INIT_COUNT
	.align		4
.L_56:
        /*015c*/ 	.byte	0x02, 0x4a
        /*015e*/ 	.byte	0x80
	.zero		1


	//----- nvinfo : EIATTR_MBARRIER_INSTR_OFFSETS
	.align		4
        /*0160*/ 	.byte	0x04, 0x39
        /*0162*/ 	.short	(.L_58 - .L_57)


	//   ....[0]....
.L_57:
        /*0164*/ 	.word	0x000002e0
        /*0168*/ 	.word	0x00000007
        /*016c*/ 	.word	0x00000000
        /*0170*/ 	.short	0x010a
        /*0172*/ 	.byte	0xff
	.zero		1


	//   ....[1]....
        /*0174*/ 	.word	0x00000300
        /*0178*/ 	.word	0x00000007
        /*017c*/ 	.word	0x00000000
        /*0180*/ 	.short	0x010a
        /*0182*/ 	.byte	0xff
	.zero		1


	//   ....[2]....
        /*0184*/ 	.word	0x000004d0
        /*0188*/ 	.word	0x00000009
        /*018c*/ 	.word	0x00000000
        /*0190*/ 	.short	0x010a
        /*0192*/ 	.byte	0xff
	.zero		1


	//   ....[3]....
        /*0194*/ 	.word	0x000004f0
        /*0198*/ 	.word	0x00000009
        /*019c*/ 	.word	0x00000000
        /*01a0*/ 	.short	0x010a
        /*01a2*/ 	.byte	0xff
	.zero		1


	//   ....[4]....
        /*01a4*/ 	.word	0x000005e0
        /*01a8*/ 	.word	0x00000005
        /*01ac*/ 	.word	0x00000000
        /*01b0*/ 	.short	0x0101
        /*01b2*/ 	.byte	0xff
	.zero		1


	//   ....[5]....
        /*01b4*/ 	.word	0x00002840
        /*01b8*/ 	.word	0x000000ff
        /*01bc*/ 	.word	0x00000000
        /*01c0*/ 	.short	0x0100
        /*01c2*/ 	.byte	0x0b
	.zero		1


	//   ....[6]....
        /*01c4*/ 	.word	0x00002950
        /*01c8*/ 	.word	0x000000ff
        /*01cc*/ 	.word	0x0000e008
        /*01d0*/ 	.short	0x0100
        /*01d2*/ 	.byte	0x09
	.zero		1


	//   ....[7]....
        /*01d4*/ 	.word	0x00006a30
        /*01d8*/ 	.word	0x000000ff
        /*01dc*/ 	.word	0x00000000
        /*01e0*/ 	.short	0x010a
        /*01e2*/ 	.byte	0x0b
	.zero		1


	//   ....[8]....
        /*01e4*/ 	.word	0x00008310
        /*01e8*/ 	.word	0x000000ff
        /*01ec*/ 	.word	0x00000000
        /*01f0*/ 	.short	0x010a
        /*01f2*/ 	.byte	0x0b
	.zero		1


	//   ....[9]....
        /*01f4*/ 	.word	0x00008510
        /*01f8*/ 	.word	0x000000ff
        /*01fc*/ 	.word	0x0000e000
        /*0200*/ 	.short	0x0108
        /*0202*/ 	.byte	0x09
	.zero		1


	//   ....[10]....
        /*0204*/ 	.word	0x00008670
        /*0208*/ 	.word	0x000000ff
        /*020c*/ 	.word	0x0000e008
        /*0210*/ 	.short	0x0108
        /*0212*/ 	.byte	0x09
	.zero		1


	//   ....[11]....
        /*0214*/ 	.word	0x0000bc50
        /*0218*/ 	.word	0x00000007
        /*021c*/ 	.word	0x00000000
        /*0220*/ 	.short	0x010a
        /*0222*/ 	.byte	0xff
	.zero		1


	//   ....[12]....
        /*0224*/ 	.word	0x0000bcb0
        /*0228*/ 	.word	0x00000009
        /*022c*/ 	.word	0x00000000
        /*0230*/ 	.short	0x010a
        /*0232*/ 	.byte	0xff
	.zero		1


	//   ....[13]....
        /*0234*/ 	.word	0x0000bd00
        /*0238*/ 	.word	0x000000ff
        /*023c*/ 	.word	0x00000000
        /*0240*/ 	.short	0x010a
        /*0242*/ 	.byte	0x0b
	.zero		1


	//   ....[14]....
        /*0244*/ 	.word	0x0000bd30
        /*0248*/ 	.word	0x000000ff
        /*024c*/ 	.word	0x00000000
        /*0250*/ 	.short	0x010a
        /*0252*/ 	.byte	0x0b
	.zero		1


	//----- nvinfo : EIATTR_NUM_MBARRIERS
	.align		4
.L_58:
        /*0254*/ 	.byte	0x03, 0x38
        /*0256*/ 	.short	0x0002


	//----- nvinfo : EIATTR_EXIT_INSTR_OFFSETS
	.align		4
        /*0258*/ 	.byte	0x04, 0x1c
        /*025a*/ 	.short	(.L_60 - .L_59)


	//   ....[0]....
.L_59:
        /*025c*/ 	.word	0x0000bc30


	//----- nvinfo : EIATTR_REQNTID
	.align		4
.L_60:
        /*0260*/ 	.byte	0x04, 0x10
        /*0262*/ 	.short	(.L_62 - .L_61)
.L_61:
        /*0264*/ 	.word	0x00000080
        /*0268*/ 	.word	0x00000001
        /*026c*/ 	.word	0x00000001


	//----- nvinfo : EIATTR_CRS_STACK_SIZE
	.align		4
.L_62:
        /*0270*/ 	.byte	0x04, 0x1e
        /*0272*/ 	.short	(.L_64 - .L_63)
.L_63:
        /*0274*/ 	.word	0x00000000


	//----- nvinfo : EIATTR_CBANK_PARAM_SIZE
	.align		4
.L_64:
        /*0278*/ 	.byte	0x03, 0x19
        /*027a*/ 	.short	0x0050


	//----- nvinfo : EIATTR_PARAM_CBANK
	.align		4
        /*027c*/ 	.byte	0x04, 0x0a
        /*027e*/ 	.short	(.L_66 - .L_65)
	.align		4
.L_65:
        /*0280*/ 	.word	index@(.nv.constant0.matmul_kernel)
        /*0284*/ 	.short	0x0380
        /*0286*/ 	.short	0x0050


	//----- nvinfo : EIATTR_SW_WAR
	.align		4
.L_66:
        /*0288*/ 	.byte	0x04, 0x36
        /*028a*/ 	.short	(.L_68 - .L_67)
.L_67:
        /*028c*/ 	.word	0x00000008
.L_68:


//--------------------- .nv.compat                --------------------------
	.section	.nv.compat,"",@"SHT_CUDA_COMPAT_INFO"
	.align	4
        /*0000*/ 	.byte	0x02, 0x02, 0x02, 0x00, 0x02, 0x05, 0x05, 0x00, 0x02, 0x03, 0x00, 0x00, 0x02, 0x06, 0x01, 0x00


//--------------------- .nv.callgraph             --------------------------
	.section	.nv.callgraph,"",@"SHT_CUDA_CALLGRAPH"
	.align	4
	.sectionentsize	8
	.align		4
        /*0000*/ 	.word	0x00000000
	.align		4
        /*0004*/ 	.word	0xffffffff
	.align		4
        /*0008*/ 	.word	0x00000000
	.align		4
        /*000c*/ 	.word	0xfffffffe
	.align		4
        /*0010*/ 	.word	0x00000000
	.align		4
        /*0014*/ 	.word	0xfffffffd
	.align		4
        /*0018*/ 	.word	0x00000000
	.align		4
        /*001c*/ 	.word	0xfffffffc


//--------------------- .text.matmul_kernel       --------------------------
	.section	.text.matmul_kernel,"ax",@progbits
	.align	128
        .global         matmul_kernel
        .type           matmul_kernel,@function
        .size           matmul_kernel,(.L_x_29 - matmul_kernel)
        .other          matmul_kernel,@"STO_CUDA_ENTRY STV_DEFAULT"
matmul_kernel:
.text.matmul_kernel:
[----:B------:R-:W1:Y:S01]  /*0000*/  LDC R1, c[0x0][0x37c] ;  /* 0x0000df00ff017b82 */ /* 0x000e620000000800 */
[----:B------:R-:W2:Y:S02]  /*0010*/  S2R R10, SR_TID.X ;  /* 0x00000000000a7919 */ /* 0x000ea40000002100 */
[----:B--2---:R-:W-:-:S13]  /*0020*/  ISETP.GE.U32.AND P0, PT, R10, 0x20, PT ;  /* 0x000000200a00780c */ /* 0x004fda0003f06070 */
[----:B------:R-:W-:Y:S02]  /*0030*/  VOTEU.ANY UP0, P0 ;  /* 0x0000000000ff7886 */ /* 0x000fe40000000100 */
[----:B-1----:R-:W-:Y:S05]  /*0040*/  BRA.U UP0, `(.L_x_0) ;  /* 0x0000000500887547 */ /* 0x002fea000b800000 */
[----:B------:R-:W1:Y:S01]  /*0050*/  S2R R13, SR_CgaCtaId ;  /* 0x00000000000d7919 */ /* 0x000e620000008800 */
[----:B------:R-:W-:Y:S01]  /*0060*/  NOP ;  /* 0x0000000000007918 */ /* 0x000fe20000000000 */
[----:B------:R-:W-:-:S04]  /*0070*/  MOV R0, 0x40 ;  /* 0x0000004000007802 */ /* 0x000fc80000000f00 */
[----:B-1----:R-:W-:Y:S02]  /*0080*/  LEA R2, R13, R0, 0x18 ;  /* 0x000000000d027211 */ /* 0x002fe400078ec0ff */
[----:B------:R-:W-:-:S04]  /*0090*/  MOV R0, 0x400 ;  /* 0x0000040000007802 */ /* 0x000fc80000000f00 */
[----:B------:R-:W1:Y:S01]  /*00a0*/  LDS.U8 R2, [R2] ;  /* 0x0000000002027984 */ /* 0x000e620000000000 */
[----:B------:R-:W-:Y:S02]  /*00b0*/  LEA R0, R13, R0, 0x18 ;  /* 0x000000000d007211 */ /* 0x000fe400078ec0ff */
[----:B-1----:R-:W-:-:S13]  /*00c0*/  ISETP.NE.AND P0, PT, R2, RZ, PT ;  /* 0x000000ff0200720c */ /* 0x002fda0003f05270 */
[----:B------:R-:W-:Y:S05]  /*00d0*/  @P0 BRA `(.L_x_1) ;  /* 0x00000004004c0947 */ /* 0x000fea0003800000 */
[C---:B------:R-:W-:Y:S02]  /*00e0*/  LOP3.LUT R2, R13.reuse, 0x1, RZ, 0xc0, !PT ;  /* 0x000000010d027812 */ /* 0x040fe400078ec0ff */
[----:B------:R-:W-:Y:S02]  /*00f0*/  LOP3.LUT R5, R13, 0x1, RZ, 0x3c, !PT ;  /* 0x000000010d057812 */ /* 0x000fe400078e3cff */
[----:B------:R-:W-:-:S13]  /*0100*/  ISETP.NE.U32.AND P0, PT, R2, 0x1, PT ;  /* 0x000000010200780c */ /* 0x000fda0003f05070 */
[----:B------:R-:W-:Y:S05]  /*0110*/  @!P0 BRA `(.L_x_2) ;  /* 0x0000000000c08947 */ /* 0x000fea0003800000 */
[----:B------:R-:W-:Y:S01]  /*0120*/  ELECT P1, URZ, PT ;  /* 0x0000000000ff782f */ /* 0x000fe20003820000 */
[----:B------:R-:W-:-:S12]  /*0130*/  BSSY B0, `(.L_x_2) ;  /* 0x000002e000007945 */ /* 0x000fd80003800000 */
[----:B------:R-:W-:Y:S05]  /*0140*/  @!P1 BRA `(.L_x_3) ;  /* 0x0000000000b09947 */ /* 0x000fea0003800000 */
[----:B------:R-:W-:-:S05]  /*0150*/  UMOV UR4, 0x8 ;  /* 0x0000000800047882 */ /* 0x000fca0000000000 */
[----:B------:R-:W-:Y:S04]  /*0160*/  DEPBAR.LE SB1, 0x36 ;  /* 0x00009d800000791a */ /* 0x000fe80000000000 */
[----:B------:R-:W1:Y:S02]  /*0170*/  UTCATOMSWS.2CTA.FIND_AND_SET.ALIGN UP1, UR4, UR4 ;  /* 0x00000004000475e3 */ /* 0x000e640008220800 */
[----:B-1----:R-:W-:Y:S01]  /*0180*/  PLOP3.LUT P1, PT, PT, PT, UP1, 0x80, 0x8 ;  /* 0x000000000008781c */ /* 0x002fe20003f2f018 */
[----:B------:R-:W-:-:S03]  /*0190*/  IMAD.U32 R4, RZ, RZ, UR4 ;  /* 0x00000004ff047e24 */ /* 0x000fc6000f8e00ff */
[----:B------:R-:W-:-:S04]  /*01a0*/  SEL R2, RZ, 0xffffffff, !P1 ;  /* 0xffffffffff027807 */ /* 0x000fc80004800000 */
[----:B------:R-:W-:-:S13]  /*01b0*/  ISETP.NE.AND P1, PT, R2, RZ, PT ;  /* 0x000000ff0200720c */ /* 0x000fda0003f25270 */
[----:B------:R-:W-:Y:S05]  /*01c0*/  @P1 BRA `(.L_x_4) ;  /* 0x0000000000241947 */ /* 0x000fea0003800000 */
.L_x_5:
[----:B------:R-:W-:Y:S05]  /*01d0*/  NANOSLEEP 0x64 ;  /* 0x000000640000795d */ /* 0x000fea0003800000 */
[----:B------:R-:W-:-:S05]  /*01e0*/  UMOV UR4, 0x8 ;  /* 0x0000000800047882 */ /* 0x000fca0000000000 */
[----:B------:R-:W-:Y:S04]  /*01f0*/  DEPBAR.LE SB1, 0x36 ;  /* 0x00009d800000791a */ /* 0x000fe80000000000 */
[----:B------:R-:W1:Y:S02]  /*0200*/  UTCATOMSWS.2CTA.FIND_AND_SET.ALIGN UP1, UR4, UR4 ;  /* 0x00000004000475e3 */ /* 0x000e640008220800 */
[----:B-1----:R-:W-:Y:S01]  /*0210*/  PLOP3.LUT P1, PT, PT, PT, UP1, 0x80, 0x8 ;  /* 0x000000000008781c */ /* 0x002fe20003f2f018 */
[----:B------:R-:W-:-:S03]  /*0220*/  IMAD.U32 R4, RZ, RZ, UR4 ;  /* 0x00000004ff047e24 */ /* 0x000fc6000f8e00ff */
[----:B------:R-:W-:-:S04]  /*0230*/  SEL R2, RZ, 0xffffffff, !P1 ;  /* 0xffffffffff027807 */ /* 0x000fc80004800000 */
[----:B------:R-:W-:-:S13]  /*0240*/  ISETP.NE.AND P1, PT, R2, RZ, PT ;  /* 0x000000ff0200720c */ /* 0x000fda0003f25270 */
[----:B------:R-:W-:Y:S05]  /*0250*/  @!P1 BRA `(.L_x_5) ;  /* 0xfffffffc00dc9947 */ /* 0x000fea000383ffff */
.L_x_4:
[----:B------:R-:W-:Y:S01]  /*0260*/  MOV R2, 0x60 ;  /* 0x0000006000027802 */ /* 0x000fe20000000f00 */
[----:B------:R-:W-:Y:S01]  /*0270*/  IMAD.MOV.U32 R12, RZ, RZ, 0x4 ;  /* 0x00000004ff0c7424 */ /* 0x000fe200078e00ff */
[----:B------:R-:W-:Y:S01]  /*0280*/  MOV R3, 0x58 ;  /* 0x0000005800037802 */ /* 0x000fe20000000f00 */
[----:B------:R-:W-:Y:S01]  /*0290*/  IMAD.MOV.U32 R11, RZ, RZ, 0xff ;  /* 0x000000ffff0b7424 */ /* 0x000fe200078e00ff */
[C---:B------:R-:W-:Y:S02]  /*02a0*/  LEA R6, R13.reuse, R2, 0x18 ;  /* 0x000000020d067211 */ /* 0x040fe400078ec0ff */
[----:B------:R-:W-:-:S03]  /*02b0*/  LEA R7, R13, R3, 0x18 ;  /* 0x000000030d077211 */ /* 0x000fc600078ec0ff */
[----:B------:R-:W1:Y:S02]  /*02c0*/  LDS R2, [R6] ;  /* 0x0000000006027984 */ /* 0x000e640000000800 */
[----:B-1----:R-:W-:-:S04]  /*02d0*/  IMAD.U32 R2, R2, -0x80000000, RZ ;  /* 0x8000000002027824 */ /* 0x002fc800078e00ff */
[----:B------:R-:W1:Y:S02]  /*02e0*/  SYNCS.PHASECHK.TRANS64.TRYWAIT P1, [R7+URZ], R2 ;  /* 0x00000002070075a7 */ /* 0x000e6400080211ff */
[----:B-1----:R-:W-:Y:S05]  /*02f0*/  @P1 BRA `(.L_x_6) ;  /* 0x0000000000081947 */ /* 0x002fea0003800000 */
[----:B------:R-:W1:Y:S02]  /*0300*/  SYNCS.PHASECHK.TRANS64.TRYWAIT P1, [R7+URZ], R2 ;  /* 0x00000002070075a7 */ /* 0x000e6400080211ff */
[----:B-1----:R-:W-:Y:S05]  /*0310*/  @!P1 BRA `(.L_x_7) ;  /* 0x000000b800489947 */ /* 0x002fea0003800000 */
.L_x_6:
[C---:B------:R-:W-:Y:S01]  /*0320*/  PRMT R9, R5.reuse, 0x654, R7 ;  /* 0x0000065405097816 */ /* 0x040fe20000000007 */
[C---:B-1----:R-:W-:Y:S01]  /*0330*/  IMAD.SHL.U32 R3, R4.reuse, 0x20, RZ ;  /* 0x0000002004037824 */ /* 0x042fe200078e00ff */
[----:B------:R-:W-:Y:S01]  /*0340*/  PRMT R8, R5, 0x654, R0 ;  /* 0x0000065405087816 */ /* 0x000fe20000000000 */
[----:B------:R-:W-:Y:S01]  /*0350*/  IMAD.MOV.U32 R14, RZ, RZ, 0x1 ;  /* 0x00000001ff0e7424 */ /* 0x000fe200078e00ff */
[----:B------:R1:W-:Y:S01]  /*0360*/  SYNCS.ARRIVE.TRANS64.RED RZ, [R9+URZ], R12 ;  /* 0x0000000c09ff79a7 */ /* 0x0003e200080004ff */
[----:B------:R-:W-:Y:S01]  /*0370*/  VIADD R7, R4, 0x10 ;  /* 0x0000001004077836 */ /* 0x000fe20000000000 */
[----:B------:R1:W-:Y:S01]  /*0380*/  STS [R0], R3 ;  /* 0x0000000300007388 */ /* 0x0003e20000000800 */
[----:B------:R-:W-:-:S03]  /*0390*/  SHF.L.U32 R2, R11, R4, RZ ;  /* 0x000000040b027219 */ /* 0x000fc600000006ff */
[----:B------:R1:W-:Y:S01]  /*03a0*/  STAS [R8.64], R4 ;  /* 0x0000000408007dbd */ /* 0x0003e2000c0008ff */
[----:B------:R-:W-:Y:S02]  /*03b0*/  SHF.L.U32 R7, R14, R7, RZ ;  /* 0x000000070e077219 */ /* 0x000fe400000006ff */
[----:B------:R-:W-:Y:S02]  /*03c0*/  MOV R11, 0x50 ;  /* 0x00000050000b7802 */ /* 0x000fe40000000f00 */
[----:B------:R-:W-:Y:S02]  /*03d0*/  LOP3.LUT R2, R7, R2, RZ, 0xfc, !PT ;  /* 0x0000000207027212 */ /* 0x000fe400078efcff */
[----:B------:R-:W-:-:S05]  /*03e0*/  LEA R11, R13, R11, 0x18 ;  /* 0x0000000b0d0b7211 */ /* 0x000fca00078ec0ff */
[----:B------:R1:W-:Y:S04]  /*03f0*/  ATOMS.OR RZ, [R11], R2 ;  /* 0x000000020bff738c */ /* 0x0003e80003000000 */
[----:B------:R1:W-:Y:S02]  /*0400*/  ATOMS.XOR RZ, [R6], R14 ;  /* 0x0000000e06ff738c */ /* 0x0003e40003800000 */
.L_x_3:
[----:B------:R-:W-:Y:S05]  /*0410*/  BSYNC B0 ;  /* 0x0000000000007941 */ /* 0x000fea0003800000 */
.L_x_2:
[----:B------:R-:W-:Y:S05]  /*0420*/  @P0 BRA `(.L_x_8) ;  /* 0x0000000000880947 */ /* 0x000fea0003800000 */
[----:B------:R-:W-:Y:S05]  /*0430*/  WARPSYNC.ALL ;  /* 0x0000000000007948 */ /* 0x000fea0003800000 */
[----:B------:R-:W-:Y:S01]  /*0440*/  NOP ;  /* 0x0000000000007918 */ /* 0x000fe20000000000 */
[----:B------:R-:W-:-:S13]  /*0450*/  ELECT P0, URZ, PT ;  /* 0x0000000000ff782f */ /* 0x000fda0003800000 */
[----:B------:R-:W-:Y:S05]  /*0460*/  @!P0 BRA `(.L_x_8) ;  /* 0x0000000000788947 */ /* 0x000fea0003800000 */
[----:B-1----:R-:W-:Y:S02]  /*0470*/  MOV R2, 0x60 ;  /* 0x0000006000027802 */ /* 0x002fe40000000f00 */
[----:B------:R-:W-:Y:S02]  /*0480*/  MOV R4, 0x58 ;  /* 0x0000005800047802 */ /* 0x000fe40000000f00 */
        /* <DEDUP_REMOVED lines=8> */
.L_x_9:
[----:B------:R-:W2:Y:S01]  /*0510*/  LDS R2, [R0] ;  /* 0x0000000000027984 */ /* 0x000ea20000000800 */
[----:B------:R-:W-:Y:S01]  /*0520*/  IMAD.MOV.U32 R7, RZ, RZ, 0xff ;  /* 0x000000ffff077424 */ /* 0x000fe200078e00ff */
[----:B------:R-:W-:Y:S01]  /*0530*/  PRMT R5, R5, 0x654, R9 ;  /* 0x0000065405057816 */ /* 0x000fe20000000009 */
[----:B------:R-:W-:Y:S02]  /*0540*/  IMAD.MOV.U32 R11, RZ, RZ, 0x1 ;  /* 0x00000001ff0b7424 */ /* 0x000fe400078e00ff */
[C---:B-12---:R-:W-:Y:S02]  /*0550*/  IMAD.SHL.U32 R3, R2.reuse, 0x20, RZ ;  /* 0x0000002002037824 */ /* 0x046fe400078e00ff */
[----:B------:R-:W-:Y:S01]  /*0560*/  VIADD R4, R2, 0x10 ;  /* 0x0000001002047836 */ /* 0x000fe20000000000 */
[----:B------:R-:W-:Y:S02]  /*0570*/  SHF.L.U32 R2, R7, R2, RZ ;  /* 0x0000000207027219 */ /* 0x000fe400000006ff */
[----:B------:R2:W-:Y:S02]  /*0580*/  STS [R0], R3 ;  /* 0x0000000300007388 */ /* 0x0005e40000000800 */
[----:B------:R-:W-:-:S02]  /*0590*/  SHF.L.U32 R7, R11, R4, RZ ;  /* 0x000000040b077219 */ /* 0x000fc400000006ff */
[----:B------:R-:W-:Y:S02]  /*05a0*/  MOV R4, 0x50 ;  /* 0x0000005000047802 */ /* 0x000fe40000000f00 */
[----:B------:R-:W-:Y:S02]  /*05b0*/  LOP3.LUT R2, R7, R2, RZ, 0xfc, !PT ;  /* 0x0000000207027212 */ /* 0x000fe400078efcff */
[----:B------:R-:W-:-:S05]  /*05c0*/  LEA R13, R13, R4, 0x18 ;  /* 0x000000040d0d7211 */ /* 0x000fca00078ec0ff */
[----:B------:R2:W-:Y:S01]  /*05d0*/  ATOMS.OR RZ, [R13], R2 ;  /* 0x000000020dff738c */ /* 0x0005e20003000000 */
[----:B------:R2:W-:Y:S03]  /*05e0*/  SYNCS.ARRIVE.TRANS64.RED.A1T0 RZ, [R5+URZ], RZ ;  /* 0x000000ff05ff79a7 */ /* 0x0005e600081004ff */
[----:B------:R2:W-:Y:S01]  /*05f0*/  ATOMS.XOR RZ, [R6], R11 ;  /* 0x0000000b06ff738c */ /* 0x0005e20003800000 */
[----:B------:R-:W-:Y:S05]  /*0600*/  BRA `(.L_x_8) ;  /* 0x0000000000107947 */ /* 0x000fea0003800000 */
.L_x_1:
[----:B------:R-:W-:Y:S01]  /*0610*/  IMAD.MOV.U32 R3, RZ, RZ, -0x1 ;  /* 0xffffffffff037424 */ /* 0x000fe200078e00ff */
[----:B------:R-:W-:-:S04]  /*0620*/  MOV R2, 0x650 ;  /* 0x0000065000027802 */ /* 0x000fc80000000f00 */
[----:B------:R1:W-:Y:S03]  /*0630*/  STS [R0], R3 ;  /* 0x0000000300007388 */ /* 0x0003e60000000800 */
[----:B-1----:R-:W-:Y:S05]  /*0640*/  CALL.REL.NOINC `($__internal_1_$__cuda_sm10x_tcgen05_guardrail_trap_phase_invalid_during_alloc) ;  /* 0x000000b400d07944 */ /* 0x002fea0003c00000 */
.L_x_8:
[----:B------:R-:W-:Y:S05]  /*0650*/  WARPSYNC.ALL ;  /* 0x0000000000007948 */ /* 0x000fea0003800000 */
[----:B------:R-:W-:Y:S01]  /*0660*/  NOP ;  /* 0x0000000000007918 */ /* 0x000fe20000000000 */
.L_x_0:
[----:B------:R-:W3:Y:S08]  /*0670*/  LDC.64 R20, c[0x0][0x398] ;  /* 0x0000e600ff147b82 */ /* 0x000ef00000000a00 */
[----:B------:R-:W4:Y:S02]  /*0680*/  S2UR UR5, SR_CgaSize ;  /* 0x00000000000579c3 */ /* 0x000f240000008a00 */
[----:B----4-:R-:W-:-:S12]  /*0690*/  UIMAD UR5, UR5, -0xa0, URZ ;  /* 0xffffff60050578a4 */ /* 0x010fd8000f8e02ff */
[----:B------:R-:W4:Y:S01]  /*06a0*/  LDCU UR5, c[0x0][UR5+0x2b0] ;  /* 0x00005600050577ac */ /* 0x000f220008000800 */
[----:B------:R-:W5:Y:S01]  /*06b0*/  S2R R92, SR_CgaCtaId ;  /* 0x00000000005c7919 */ /* 0x000f620000008800 */
[----:B------:R-:W-:Y:S02]  /*06c0*/  SHF.R.U32.HI R91, RZ, 0x5, R10 ;  /* 0x00000005ff5b7819 */ /* 0x000fe4000001160a */
[----:B------:R-:W-:Y:S01]  /*06d0*/  LOP3.LUT R126, R10, 0x7f, RZ, 0xc0, !PT ;  /* 0x0000007f0a7e7812 */ /* 0x000fe200078ec0ff */
[----:B------:R-:W1:Y:S01]  /*06e0*/  LDCU.128 UR12, c[0x0][0x380] ;  /* 0x00007000ff0c77ac */ /* 0x000e620008000c00 */
[----:B------:R-:W2:Y:S01]  /*06f0*/  S2UR UR4, SR_CTAID.X ;  /* 0x00000000000479c3 */ /* 0x000ea20000002500 */
[----:B------:R-:W1:Y:S07]  /*0700*/  LDCU.64 UR16, c[0x0][0x358] ;  /* 0x00006b00ff1077ac */ /* 0x000e6e0008000a00 */
[----:B------:R-:W1:Y:S02]  /*0710*/  LDC R145, c[0x0][0x3a0] ;  /* 0x0000e800ff917b82 */ /* 0x000e640000000800 */
[----:B-123--:R-:W-:Y:S01]  /*0720*/  VIADD R0, R21, 0x7f ;  /* 0x0000007f15007836 */ /* 0x00efe20000000000 */
[----:B------:R-:W-:-:S02]  /*0730*/  IABS R22, R21 ;  /* 0x0000001500167213 */ /* 0x000fc40000000000 */
[----:B------:R-:W-:Y:S02]  /*0740*/  IABS R17, R20 ;  /* 0x0000001400117213 */ /* 0x000fe40000000000 */
[----:B------:R-:W-:Y:S02]  /*0750*/  SHF.R.S32.HI R3, RZ, 0x1f, R0 ;  /* 0x0000001fff037819 */ /* 0x000fe40000011400 */
[----:B------:R-:W-:Y:S02]  /*0760*/  LOP3.LUT R228, RZ, R21, RZ, 0x33, !PT ;  /* 0x00000015ffe47212 */ /* 0x000fe400078e33ff */
[----:B------:R-:W-:Y:S02]  /*0770*/  LEA.HI R3, R3, R0, RZ, 0x7 ;  /* 0x0000000003037211 */ /* 0x000fe400078f38ff */
[----:B------:R-:W-:Y:S01]  /*0780*/  I2FP.F32.U32 R5, UR4 ;  /* 0x0000000400057c45 */ /* 0x000fe20008201000 */
[----:B------:R-:W1:Y:S01]  /*0790*/  S2UR UR4, SR_CgaCtaId ;  /* 0x00000000000479c3 */ /* 0x000e620000008800 */
[----:B------:R-:W-:-:S03]  /*07a0*/  SHF.R.S32.HI R3, RZ, 0x7, R3 ;  /* 0x00000007ff037819 */ /* 0x000fc60000011403 */
[----:B----4-:R-:W-:Y:S02]  /*07b0*/  FMUL R5, R5, UR5 ;  /* 0x0000000505057c20 */ /* 0x010fe40008400000 */
[----:B------:R-:W-:-:S04]  /*07c0*/  IMAD.SHL.U32 R4, R3, 0x8, RZ ;  /* 0x0000000803047824 */ /* 0x000fc800078e00ff */
[----:B------:R-:W-:Y:S01]  /*07d0*/  F2I.U32.TRUNC.NTZ R5, R5 ;  /* 0x0000000500057305 */ /* 0x000fe2000020f000 */
[----:B------:R-:W-:-:S07]  /*07e0*/  IABS R7, R4 ;  /* 0x0000000400077213 */ /* 0x000fce0000000000 */
[----:B------:R-:W2:Y:S08]  /*07f0*/  I2F.RP R0, R7 ;  /* 0x0000000700007306 */ /* 0x000eb00000209400 */
[----:B--2---:R-:W2:Y:S02]  /*0800*/  MUFU.RCP R0, R0 ;  /* 0x0000000000007308 */ /* 0x004ea40000001000 */
[----:B--2---:R-:W-:Y:S01]  /*0810*/  VIADD R2, R0, 0xffffffe ;  /* 0x0ffffffe00027836 */ /* 0x004fe20000000000 */
[----:B------:R-:W-:-:S05]  /*0820*/  IABS R0, R5 ;  /* 0x0000000500007213 */ /* 0x000fca0000000000 */
[----:B------:R2:W3:Y:S02]  /*0830*/  F2I.FTZ.U32.TRUNC.NTZ R3, R2 ;  /* 0x0000000200037305 */ /* 0x0004e4000021f000 */
[----:B--2---:R-:W-:Y:S02]  /*0840*/  IMAD.MOV.U32 R2, RZ, RZ, RZ ;  /* 0x000000ffff027224 */ /* 0x004fe400078e00ff */
[----:B---3--:R-:W-:-:S04]  /*0850*/  IMAD.MOV R6, RZ, RZ, -R3 ;  /* 0x000000ffff067224 */ /* 0x008fc800078e0a03 */
[----:B------:R-:W-:Y:S01]  /*0860*/  IMAD R9, R6, R7, RZ ;  /* 0x0000000706097224 */ /* 0x000fe200078e02ff */
[----:B------:R-:W-:-:S03]  /*0870*/  IABS R6, R4 ;  /* 0x0000000400067213 */ /* 0x000fc60000000000 */
[----:B------:R-:W-:Y:S01]  /*0880*/  IMAD.HI.U32 R3, R3, R9, R2 ;  /* 0x0000000903037227 */ /* 0x000fe200078e0002 */
[----:B------:R-:W-:-:S03]  /*0890*/  MOV R9, 0x400 ;  /* 0x0000040000097802 */ /* 0x000fc60000000f00 */
[----:B------:R-:W-:Y:S01]  /*08a0*/  IMAD.MOV R2, RZ, RZ, -R6 ;  /* 0x000000ffff027224 */ /* 0x000fe200078e0a06 */
[----:B------:R-:W-:Y:S01]  /*08b0*/  R2UR UR9, R9 ;  /* 0x00000000090972ca */ /* 0x000fe200000e0000 */
[----:B------:R-:W-:-:S04]  /*08c0*/  IMAD.HI.U32 R3, R3, R0, RZ ;  /* 0x0000000003037227 */ /* 0x000fc800078e00ff */
[----:B------:R-:W-:Y:S01]  /*08d0*/  IMAD R0, R3, R2, R0 ;  /* 0x0000000203007224 */ /* 0x000fe200078e0200 */
[----:B------:R-:W-:Y:S04]  /*08e0*/  BAR.SYNC.DEFER_BLOCKING 0x0 ;  /* 0x0000000000007b1d */ /* 0x000fe80000010000 */
[----:B------:R-:W-:-:S03]  /*08f0*/  ISETP.GT.U32.AND P1, PT, R7, R0, PT ;  /* 0x000000000700720c */ /* 0x000fc60003f24070 */
[----:B-1----:R-:W-:Y:S01]  /*0900*/  ULEA UR9, UR4, UR9, 0x18 ;  /* 0x0000000904097291 */ /* 0x002fe2000f8ec0ff */
[----:B------:R-:W1:Y:S09]  /*0910*/  LDCU UR4, c[0x0][0x3a4] ;  /* 0x00007480ff0477ac */ /* 0x000e720008000800 */
[----:B------:R-:W-:-:S02]  /*0920*/  @!P1 IMAD.IADD R0, R0, 0x1, -R7 ;  /* 0x0000000100009824 */ /* 0x000fc400078e0a07 */
[----:B------:R-:W-:Y:S01]  /*0930*/  @!P1 VIADD R3, R3, 0x1 ;  /* 0x0000000103039836 */ /* 0x000fe20000000000 */
[----:B------:R-:W-:Y:S02]  /*0940*/  ISETP.NE.AND P1, PT, R4, RZ, PT ;  /* 0x000000ff0400720c */ /* 0x000fe40003f25270 */
[----:B------:R-:W-:Y:S02]  /*0950*/  ISETP.GE.U32.AND P0, PT, R0, R7, PT ;  /* 0x000000070000720c */ /* 0x000fe40003f06070 */
[----:B------:R-:W-:-:S04]  /*0960*/  LOP3.LUT R0, R5, R4, RZ, 0x3c, !PT ;  /* 0x0000000405007212 */ /* 0x000fc800078e3cff */
[----:B------:R-:W-:Y:S01]  /*0970*/  ISETP.GE.AND P2, PT, R0, RZ, PT ;  /* 0x000000ff0000720c */ /* 0x000fe20003f46270 */
[----:B------:R-:W-:-:S06]  /*0980*/  VIADD R0, R20, 0xff ;  /* 0x000000ff14007836 */ /* 0x000fcc0000000000 */
[----:B------:R-:W-:-:S04]  /*0990*/  @P0 VIADD R3, R3, 0x1 ;  /* 0x0000000103030836 */ /* 0x000fc80000000000 */
[----:B------:R-:W-:Y:S01]  /*09a0*/  IMAD.MOV.U32 R2, RZ, RZ, R3 ;  /* 0x000000ffff027224 */ /* 0x000fe200078e0003 */
[----:B------:R-:W-:-:S03]  /*09b0*/  SHF.R.S32.HI R3, RZ, 0x1f, R0 ;  /* 0x0000001fff037819 */ /* 0x000fc60000011400 */
[----:B------:R-:W-:Y:S01]  /*09c0*/  @!P2 IMAD.MOV R2, RZ, RZ, -R2 ;  /* 0x000000ffff02a224 */ /* 0x000fe200078e0a02 */
[----:B------:R-:W-:Y:S02]  /*09d0*/  @!P1 LOP3.LUT R2, RZ, R4, RZ, 0x33, !PT ;  /* 0x00000004ff029212 */ /* 0x000fe400078e33ff */
[----:B------:R-:W-:-:S03]  /*09e0*/  LEA.HI R3, R3, R0, RZ, 0x8 ;  /* 0x0000000003037211 */ /* 0x000fc600078f40ff */
[----:B------:R-:W-:Y:S02]  /*09f0*/  IMAD.SHL.U32 R8, R2, 0x8, RZ ;  /* 0x0000000802087824 */ /* 0x000fe400078e00ff */
[----:B------:R-:W-:-:S03]  /*0a00*/  IMAD.MOV R2, RZ, RZ, -R2 ;  /* 0x000000ffff027224 */ /* 0x000fc600078e0a02 */
[----:B------:R-:W-:Y:S01]  /*0a10*/  LEA.HI.SX32 R3, R3, -R8, 0x18 ;  /* 0x8000000803037211 */ /* 0x000fe200078fc2ff */
[----:B------:R-:W-:Y:S02]  /*0a20*/  IMAD R12, R4, R2, R5 ;  /* 0x00000002040c7224 */ /* 0x000fe400078e0205 */
[----:B------:R-:W-:Y:S01]  /*0a30*/  IMAD.MOV.U32 R2, RZ, RZ, RZ ;  /* 0x000000ffff027224 */ /* 0x000fe200078e00ff */
[----:B------:R-:W-:Y:S02]  /*0a40*/  VIMNMX R11, PT, PT, R3, 0x8, PT ;  /* 0x00000008030b7848 */ /* 0x000fe40003fe0100 */
[----:B------:R-:W-:Y:S02]  /*0a50*/  IABS R4, R12 ;  /* 0x0000000c00047213 */ /* 0x000fe40000000000 */
[----:B------:R-:W-:-:S04]  /*0a60*/  IABS R7, R11 ;  /* 0x0000000b00077213 */ /* 0x000fc80000000000 */
[----:B------:R-:W2:Y:S08]  /*0a70*/  I2F.RP R0, R7 ;  /* 0x0000000700007306 */ /* 0x000eb00000209400 */
[----:B--2---:R-:W2:Y:S02]  /*0a80*/  MUFU.RCP R0, R0 ;  /* 0x0000000000007308 */ /* 0x004ea40000001000 */
[----:B--2---:R-:W-:-:S06]  /*0a90*/  VIADD R3, R0, 0xffffffe ;  /* 0x0ffffffe00037836 */ /* 0x004fcc0000000000 */
[----:B------:R-:W2:Y:S02]  /*0aa0*/  F2I.FTZ.U32.TRUNC.NTZ R3, R3 ;  /* 0x0000000300037305 */ /* 0x000ea4000021f000 */
[----:B--2---:R-:W-:-:S04]  /*0ab0*/  IMAD.MOV R6, RZ, RZ, -R3 ;  /* 0x000000ffff067224 */ /* 0x004fc800078e0a03 */
[----:B------:R-:W-:Y:S01]  /*0ac0*/  IMAD R5, R6, R7, RZ ;  /* 0x0000000706057224 */ /* 0x000fe200078e02ff */
[----:B------:R-:W-:-:S03]  /*0ad0*/  IABS R6, R11 ;  /* 0x0000000b00067213 */ /* 0x000fc60000000000 */
[----:B------:R-:W-:-:S04]  /*0ae0*/  IMAD.HI.U32 R2, R3, R5, R2 ;  /* 0x0000000503027227 */ /* 0x000fc800078e0002 */
[----:B------:R-:W-:Y:S02]  /*0af0*/  IMAD.MOV R0, RZ, RZ, -R6 ;  /* 0x000000ffff007224 */ /* 0x000fe400078e0a06 */
[----:B------:R-:W-:Y:S01]  /*0b00*/  IMAD.MOV.U32 R3, RZ, RZ, R4 ;  /* 0x000000ffff037224 */ /* 0x000fe200078e0004 */
[----:B------:R-:W2:Y:S03]  /*0b10*/  I2F.RP R6, R22 ;  /* 0x0000001600067306 */ /* 0x000ea60000209400 */
[----:B------:R-:W-:-:S04]  /*0b20*/  IMAD.HI.U32 R2, R2, R3, RZ ;  /* 0x0000000302027227 */ /* 0x000fc800078e00ff */
[----:B------:R-:W-:Y:S02]  /*0b30*/  IMAD R0, R2, R0, R3 ;  /* 0x0000000002007224 */ /* 0x000fe400078e0203 */
[----:B------:R-:W3:Y:S03]  /*0b40*/  I2F.RP R3, R17 ;  /* 0x0000001100037306 */ /* 0x000ee60000209400 */
[----:B------:R-:W-:-:S05]  /*0b50*/  ISETP.GT.U32.AND P1, PT, R7, R0, PT ;  /* 0x000000000700720c */ /* 0x000fca0003f24070 */
[----:B--2---:R-:W2:Y:S08]  /*0b60*/  MUFU.RCP R6, R6 ;  /* 0x0000000600067308 */ /* 0x004eb00000001000 */
[----:B------:R-:W-:Y:S01]  /*0b70*/  @!P1 IMAD.IADD R0, R0, 0x1, -R7 ;  /* 0x0000000100009824 */ /* 0x000fe200078e0a07 */
[----:B---3--:R-:W3:Y:S01]  /*0b80*/  MUFU.RCP R3, R3 ;  /* 0x0000000300037308 */ /* 0x008ee20000001000 */
[----:B------:R-:W-:Y:S01]  /*0b90*/  @!P1 VIADD R2, R2, 0x1 ;  /* 0x0000000102029836 */ /* 0x000fe20000000000 */
[----:B------:R-:W-:-:S02]  /*0ba0*/  ISETP.NE.AND P1, PT, R11, RZ, PT ;  /* 0x000000ff0b00720c */ /* 0x000fc40003f25270 */
[----:B------:R-:W-:Y:S01]  /*0bb0*/  ISETP.GE.U32.AND P0, PT, R0, R7, PT ;  /* 0x000000070000720c */ /* 0x000fe20003f06070 */
[----:B-----5:R-:W-:Y:S01]  /*0bc0*/  IMAD R7, R92, 0x40, R91 ;  /* 0x000000405c077824 */ /* 0x020fe200078e025b */
[----:B------:R-:W-:Y:S01]  /*0bd0*/  LOP3.LUT R0, R12, R11, RZ, 0x3c, !PT ;  /* 0x0000000b0c007212 */ /* 0x000fe200078e3cff */
[----:B--2---:R-:W-:-:S03]  /*0be0*/  VIADD R4, R6, 0xffffffe ;  /* 0x0ffffffe06047836 */ /* 0x004fc60000000000 */
[----:B------:R-:W-:Y:S01]  /*0bf0*/  ISETP.GE.AND P2, PT, R0, RZ, PT ;  /* 0x000000ff0000720c */ /* 0x000fe20003f46270 */
[----:B------:R-:W-:Y:S01]  /*0c00*/  IMAD.SHL.U32 R0, R91, 0x200000, RZ ;  /* 0x002000005b007824 */ /* 0x000fe200078e00ff */
[----:B------:R2:W4:Y:S05]  /*0c10*/  F2I.FTZ.U32.TRUNC.NTZ R5, R4 ;  /* 0x0000000400057305 */ /* 0x00052a000021f000 */
[----:B------:R-:W-:Y:S02]  /*0c20*/  @P0 VIADD R2, R2, 0x1 ;  /* 0x0000000102020836 */ /* 0x000fe40000000000 */
[----:B---3--:R-:W-:Y:S02]  /*0c30*/  VIADD R3, R3, 0xffffffe ;  /* 0x0ffffffe03037836 */ /* 0x008fe40000000000 */
[----:B------:R-:W-:Y:S01]  /*0c40*/  IMAD.MOV.U32 R6, RZ, RZ, R2 ;  /* 0x000000ffff067224 */ /* 0x000fe200078e0002 */
[----:B------:R-:W-:Y:S01]  /*0c50*/  LOP3.LUT R2, R0, 0x600000, RZ, 0xc0, !PT ;  /* 0x0060000000027812 */ /* 0x000fe200078ec0ff */
[----:B--2---:R-:W-:-:S02]  /*0c60*/  IMAD.MOV.U32 R4, RZ, RZ, RZ ;  /* 0x000000ffff047224 */ /* 0x004fc400078e00ff */
[----:B------:R-:W-:Y:S01]  /*0c70*/  @!P2 IMAD.MOV R6, RZ, RZ, -R6 ;  /* 0x000000ffff06a224 */ /* 0x000fe200078e0a06 */
[----:B------:R-:W-:Y:S01]  /*0c80*/  @!P1 LOP3.LUT R6, RZ, R11, RZ, 0x33, !PT ;  /* 0x0000000bff069212 */ /* 0x000fe200078e33ff */
[----:B----4-:R-:W-:Y:S01]  /*0c90*/  IMAD.MOV R13, RZ, RZ, -R5 ;  /* 0x000000ffff0d7224 */ /* 0x010fe200078e0a05 */
[----:B------:R-:W2:Y:S01]  /*0ca0*/  F2I.FTZ.U32.TRUNC.NTZ R3, R3 ;  /* 0x0000000300037305 */ /* 0x000ea2000021f000 */
[----:B------:R-:W-:Y:S02]  /*0cb0*/  R2UR UR10, R2 ;  /* 0x00000000020a72ca */ /* 0x000fe400000e0000 */
[----:B------:R-:W-:Y:S02]  /*0cc0*/  IMAD R9, R13, R22, RZ ;  /* 0x000000160d097224 */ /* 0x000fe400078e02ff */
[----:B------:R-:W-:Y:S02]  /*0cd0*/  IMAD.SHL.U32 R0, R6, 0x80, RZ ;  /* 0x0000008006007824 */ /* 0x000fe400078e00ff */
[----:B------:R-:W-:-:S02]  /*0ce0*/  IMAD.MOV R2, RZ, RZ, -R6 ;  /* 0x000000ffff027224 */ /* 0x000fc400078e0a06 */
[----:B------:R-:W-:Y:S01]  /*0cf0*/  IMAD.HI.U32 R6, R5, R9, R4 ;  /* 0x0000000905067227 */ /* 0x000fe200078e0004 */
[----:B------:R-:W-:-:S03]  /*0d00*/  LOP3.LUT R7, R0, 0x43, R7, 0xf8, !PT ;  /* 0x0000004300077812 */ /* 0x000fc600078ef807 */
[----:B------:R-:W-:Y:S01]  /*0d10*/  IMAD.SHL.U32 R5, R92, 0x80, RZ ;  /* 0x000000805c057824 */ /* 0x000fe200078e00ff */
[----:B------:R-:W-:Y:S01]  /*0d20*/  LOP3.LUT R14, R7, 0x4, RZ, 0xfc, !PT ;  /* 0x00000004070e7812 */ /* 0x000fe200078efcff */
[----:B------:R-:W-:Y:S01]  /*0d30*/  IMAD R2, R11, R2, R12 ;  /* 0x000000020b027224 */ /* 0x000fe200078e020c */
[----:B------:R-:W-:Y:S01]  /*0d40*/  IABS R13, R7 ;  /* 0x00000007000d7213 */ /* 0x000fe20000000000 */
[----:B--2---:R-:W-:Y:S01]  /*0d50*/  IMAD.MOV R12, RZ, RZ, -R3 ;  /* 0x000000ffff0c7224 */ /* 0x004fe200078e0a03 */
[----:B------:R-:W-:Y:S01]  /*0d60*/  LOP3.LUT R5, R5, 0x80, RZ, 0xc0, !PT ;  /* 0x0000008005057812 */ /* 0x000fe200078ec0ff */
[----:B------:R-:W-:Y:S01]  /*0d70*/  IMAD.IADD R4, R8, 0x1, R2 ;  /* 0x0000000108047824 */ /* 0x000fe200078e0202 */
[----:B------:R-:W-:Y:S01]  /*0d80*/  IABS R15, R14 ;  /* 0x0000000e000f7213 */ /* 0x000fe20000000000 */
[----:B------:R-:W-:Y:S01]  /*0d90*/  IMAD R11, R12, R17, RZ ;  /* 0x000000110c0b7224 */ /* 0x000fe200078e02ff */
[C---:B------:R-:W-:Y:S01]  /*0da0*/  LOP3.LUT R28, R7.reuse, 0x10, RZ, 0xfc, !PT ;  /* 0x00000010071c7812 */ /* 0x040fe200078efcff */
[----:B------:R-:W-:Y:S01]  /*0db0*/  IMAD R5, R4, 0x100, R5 ;  /* 0x0000010004057824 */ /* 0x000fe200078e0205 */
[----:B------:R-:W-:Y:S01]  /*0dc0*/  LOP3.LUT R30, R7, 0x14, RZ, 0xfc, !PT ;  /* 0x00000014071e7812 */ /* 0x000fe200078efcff */
[----:B------:R-:W-:Y:S01]  /*0dd0*/  IMAD.MOV.U32 R2, RZ, RZ, RZ ;  /* 0x000000ffff027224 */ /* 0x000fe200078e00ff */
[----:B------:R-:W-:Y:S01]  /*0de0*/  IABS R19, R28 ;  /* 0x0000001c00137213 */ /* 0x000fe20000000000 */
[----:B------:R-:W-:Y:S01]  /*0df0*/  IMAD.IADD R125, R126, 0x1, R5 ;  /* 0x000000017e7d7824 */ /* 0x000fe200078e0205 */
[----:B------:R-:W-:Y:S01]  /*0e00*/  IABS R23, R30 ;  /* 0x0000001e00177213 */ /* 0x000fe20000000000 */
[----:B------:R-:W-:Y:S01]  /*0e10*/  IMAD.HI.U32 R2, R3, R11, R2 ;  /* 0x0000000b03027227 */ /* 0x000fe200078e0002 */
[----:B------:R-:W-:-:S02]  /*0e20*/  LOP3.LUT R32, R7, 0x18, RZ, 0xfc, !PT ;  /* 0x0000001807207812 */ /* 0x000fc400078efcff */
[----:B------:R-:W-:Y:S01]  /*0e30*/  IABS R12, R125 ;  /* 0x0000007d000c7213 */ /* 0x000fe20000000000 */
[----:B------:R-:W-:Y:S01]  /*0e40*/  IMAD.HI.U32 R8, R6, R13, RZ ;  /* 0x0000000d06087227 */ /* 0x000fe200078e00ff */
[C---:B------:R-:W-:Y:S02]  /*0e50*/  LOP3.LUT R33, R7.reuse, 0x1c, RZ, 0xfc, !PT ;  /* 0x0000001c07217812 */ /* 0x040fe400078efcff */
[C---:B------:R-:W-:Y:S01]  /*0e60*/  LOP3.LUT R34, R7.reuse, 0x20, RZ, 0xfc, !PT ;  /* 0x0000002007227812 */ /* 0x040fe200078efcff */
[----:B------:R-:W-:Y:S01]  /*0e70*/  IMAD.HI.U32 R2, R2, R12, RZ ;  /* 0x0000000c02027227 */ /* 0x000fe200078e00ff */
[----:B------:R-:W-:Y:S02]  /*0e80*/  ISETP.GE.AND P1, PT, R14, RZ, PT ;  /* 0x000000ff0e00720c */ /* 0x000fe40003f26270 */
[----:B------:R-:W-:Y:S01]  /*0e90*/  IABS R25, R34 ;  /* 0x0000002200197213 */ /* 0x000fe20000000000 */
[----:B------:R-:W-:Y:S01]  /*0ea0*/  IMAD.MOV R2, RZ, RZ, -R2 ;  /* 0x000000ffff027224 */ /* 0x000fe200078e0a02 */
[C---:B------:R-:W-:Y:S01]  /*0eb0*/  LOP3.LUT R35, R7.reuse, 0x24, RZ, 0xfc, !PT ;  /* 0x0000002407237812 */ /* 0x040fe200078efcff */
[----:B------:R-:W-:Y:S01]  /*0ec0*/  IMAD.HI.U32 R9, R6, R15, RZ ;  /* 0x0000000f06097227 */ /* 0x000fe200078e00ff */
[----:B------:R-:W-:-:S02]  /*0ed0*/  LOP3.LUT R36, R7, 0x28, RZ, 0xfc, !PT ;  /* 0x0000002807247812 */ /* 0x000fc400078efcff */
[----:B------:R-:W-:Y:S01]  /*0ee0*/  IABS R27, R35 ;  /* 0x00000023001b7213 */ /* 0x000fe20000000000 */
[----:B------:R-:W-:Y:S01]  /*0ef0*/  IMAD R2, R17, R2, R12 ;  /* 0x0000000211027224 */ /* 0x000fe200078e020c */
[----:B------:R-:W-:Y:S01]  /*0f00*/  IABS R29, R36 ;  /* 0x00000024001d7213 */ /* 0x000fe20000000000 */
[----:B------:R-:W-:Y:S01]  /*0f10*/  IMAD.MOV R8, RZ, RZ, -R8 ;  /* 0x000000ffff087224 */ /* 0x000fe200078e0a08 */
[----:B------:R-:W-:Y:S01]  /*0f20*/  LOP3.LUT R37, R7, 0x2c, RZ, 0xfc, !PT ;  /* 0x0000002c07257812 */ /* 0x000fe200078efcff */
[----:B------:R-:W-:Y:S01]  /*0f30*/  IMAD.MOV R9, RZ, RZ, -R9 ;  /* 0x000000ffff097224 */ /* 0x000fe200078e0a09 */
[----:B------:R-:W-:Y:S01]  /*0f40*/  ISETP.GT.U32.AND P3, PT, R17, R2, PT ;  /* 0x000000021100720c */ /* 0x000fe20003f64070 */
[C---:B------:R-:W-:Y:S01]  /*0f50*/  IMAD R3, R22.reuse, R8, R13 ;  /* 0x0000000816037224 */ /* 0x040fe200078e020d */
[C---:B------:R-:W-:Y:S01]  /*0f60*/  LOP3.LUT R8, R7.reuse, 0x8, RZ, 0xfc, !PT ;  /* 0x0000000807087812 */ /* 0x040fe200078efcff */
[----:B------:R-:W-:Y:S01]  /*0f70*/  IMAD R4, R22, R9, R15 ;  /* 0x0000000916047224 */ /* 0x000fe200078e020f */
[----:B------:R-:W-:Y:S01]  /*0f80*/  LOP3.LUT R9, R7, 0xc, RZ, 0xfc, !PT ;  /* 0x0000000c07097812 */ /* 0x000fe200078efcff */
[----:B------:R-:W-:Y:S01]  /*0f90*/  IMAD.HI.U32 R11, R6, R23, RZ ;  /* 0x00000017060b7227 */ /* 0x000fe200078e00ff */
[----:B------:R-:W-:-:S02]  /*0fa0*/  ISETP.GT.U32.AND P5, PT, R22, R3, PT ;  /* 0x000000031600720c */ /* 0x000fc40003fa4070 */
[----:B------:R-:W-:Y:S01]  /*0fb0*/  IABS R13, R8 ;  /* 0x00000008000d7213 */ /* 0x000fe20000000000 */
[----:B------:R-:W-:Y:S01]  /*0fc0*/  IMAD.MOV R11, RZ, RZ, -R11 ;  /* 0x000000ffff0b7224 */ /* 0x000fe200078e0a0b */
[----:B------:R-:W-:Y:S01]  /*0fd0*/  IABS R15, R9 ;  /* 0x00000009000f7213 */ /* 0x000fe20000000000 */
[----:B------:R-:W-:Y:S01]  /*0fe0*/  IMAD.HI.U32 R14, R6, R25, RZ ;  /* 0x00000019060e7227 */ /* 0x000fe200078e00ff */
[----:B------:R-:W-:Y:S02]  /*0ff0*/  ISETP.GE.AND P0, PT, R8, RZ, PT ;  /* 0x000000ff0800720c */ /* 0x000fe40003f06270 */
[----:B------:R-:W-:Y:S01]  /*1000*/  ISETP.GE.AND P2, PT, R9, RZ, PT ;  /* 0x000000ff0900720c */ /* 0x000fe20003f46270 */
[----:B------:R-:W-:Y:S01]  /*1010*/  @!P3 IMAD.IADD R2, R2, 0x1, -R17 ;  /* 0x000000010202b824 */ /* 0x000fe200078e0a11 */
[----:B------:R-:W-:Y:S01]  /*1020*/  ISETP.GT.U32.AND P3, PT, R22, R4, PT ;  /* 0x000000041600720c */ /* 0x000fe20003f64070 */
[----:B------:R-:W-:Y:S01]  /*1030*/  IMAD.HI.U32 R5, R6, R13, RZ ;  /* 0x0000000d06057227 */ /* 0x000fe200078e00ff */
[----:B------:R-:W-:-:S02]  /*1040*/  LOP3.LUT R38, R7, 0x30, RZ, 0xfc, !PT ;  /* 0x0000003007267812 */ /* 0x000fc400078efcff */
[----:B------:R-:W-:Y:S01]  /*1050*/  ISETP.GT.U32.AND P4, PT, R17, R2, PT ;  /* 0x000000021100720c */ /* 0x000fe20003f84070 */
[--C-:B------:R-:W-:Y:S01]  /*1060*/  @!P5 IMAD.IADD R3, R3, 0x1, -R22.reuse ;  /* 0x000000010303d824 */ /* 0x100fe200078e0a16 */
[C---:B------:R-:W-:Y:S01]  /*1070*/  LOP3.LUT R39, R7.reuse, 0x34, RZ, 0xfc, !PT ;  /* 0x0000003407277812 */ /* 0x040fe200078efcff */
[----:B------:R-:W-:Y:S01]  /*1080*/  IMAD.MOV R5, RZ, RZ, -R5 ;  /* 0x000000ffff057224 */ /* 0x000fe200078e0a05 */
[C---:B------:R-:W-:Y:S01]  /*1090*/  LOP3.LUT R40, R7.reuse, 0x38, RZ, 0xfc, !PT ;  /* 0x0000003807287812 */ /* 0x040fe200078efcff */
[----:B------:R-:W-:Y:S01]  /*10a0*/  IMAD.HI.U32 R8, R6, R15, RZ ;  /* 0x0000000f06087227 */ /* 0x000fe200078e00ff */
[C---:B------:R-:W-:Y:S02]  /*10b0*/  LOP3.LUT R26, R7.reuse, 0x3c, RZ, 0xfc, !PT ;  /* 0x0000003c071a7812 */ /* 0x040fe400078efcff */
[----:B------:R-:W-:Y:S01]  /*10c0*/  ISETP.GE.AND P5, PT, R7, RZ, PT ;  /* 0x000000ff0700720c */ /* 0x000fe20003fa6270 */
[----:B------:R-:W-:Y:S01]  /*10d0*/  @!P3 IMAD.IADD R4, R4, 0x1, -R22 ;  /* 0x000000010404b824 */ /* 0x000fe200078e0a16 */
[----:B------:R-:W-:Y:S01]  /*10e0*/  ISETP.GT.U32.AND P3, PT, R22, R3, PT ;  /* 0x000000031600720c */ /* 0x000fe20003f64070 */
[----:B------:R-:W-:Y:S01]  /*10f0*/  IMAD.HI.U32 R9, R6, R19, RZ ;  /* 0x0000001306097227 */ /* 0x000fe200078e00ff */
[----:B------:R-:W-:-:S02]  /*1100*/  IABS R31, R26 ;  /* 0x0000001a001f7213 */ /* 0x000fc40000000000 */
[C---:B------:R-:W-:Y:S01]  /*1110*/  ISETP.GT.U32.AND P6, PT, R22.reuse, R4, PT ;  /* 0x000000041600720c */ /* 0x040fe20003fc4070 */
[----:B------:R-:W-:Y:S02]  /*1120*/  IMAD R5, R22, R5, R13 ;  /* 0x0000000516057224 */ /* 0x000fe400078e020d */
[----:B------:R-:W-:Y:S02]  /*1130*/  IMAD.MOV R8, RZ, RZ, -R8 ;  /* 0x000000ffff087224 */ /* 0x000fe400078e0a08 */
[----:B------:R-:W-:Y:S02]  /*1140*/  IMAD.MOV R9, RZ, RZ, -R9 ;  /* 0x000000ffff097224 */ /* 0x000fe400078e0a09 */
[----:B------:R-:W-:Y:S01]  /*1150*/  @!P4 IMAD.IADD R2, R2, 0x1, -R17 ;  /* 0x000000010202c824 */ /* 0x000fe200078e0a11 */
[C---:B------:R-:W-:Y:S01]  /*1160*/  ISETP.GT.U32.AND P4, PT, R22.reuse, R5, PT ;  /* 0x000000051600720c */ /* 0x040fe20003f84070 */
[C---:B------:R-:W-:Y:S02]  /*1170*/  IMAD R8, R22.reuse, R8, R15 ;  /* 0x0000000816087224 */ /* 0x040fe400078e020f */
[C---:B------:R-:W-:Y:S01]  /*1180*/  IMAD R9, R22.reuse, R9, R19 ;  /* 0x0000000916097224 */ /* 0x040fe200078e0213 */
[----:B------:R-:W-:Y:S01]  /*1190*/  IABS R19, R32 ;  /* 0x0000002000137213 */ /* 0x000fe20000000000 */
[----:B------:R-:W-:Y:S01]  /*11a0*/  @!P3 IMAD.IADD R3, R3, 0x1, -R22 ;  /* 0x000000010303b824 */ /* 0x000fe200078e0a16 */
[C---:B------:R-:W-:Y:S01]  /*11b0*/  ISETP.GT.U32.AND P3, PT, R22.reuse, R8, PT ;  /* 0x000000081600720c */ /* 0x040fe20003f64070 */
[----:B------:R-:W-:Y:S01]  /*11c0*/  IMAD R11, R22, R11, R23 ;  /* 0x0000000b160b7224 */ /* 0x000fe200078e0217 */
[----:B------:R-:W-:Y:S01]  /*11d0*/  IABS R23, R33 ;  /* 0x0000002100177213 */ /* 0x000fe20000000000 */
[----:B------:R-:W-:-:S04]  /*11e0*/  IMAD.HI.U32 R12, R6, R19, RZ ;  /* 0x00000013060c7227 */ /* 0x000fc800078e00ff */
[----:B------:R-:W-:Y:S02]  /*11f0*/  IMAD.MOV R12, RZ, RZ, -R12 ;  /* 0x000000ffff0c7224 */ /* 0x000fe400078e0a0c */
[--C-:B------:R-:W-:Y:S01]  /*1200*/  @!P6 IMAD.IADD R4, R4, 0x1, -R22.reuse ;  /* 0x000000010404e824 */ /* 0x100fe200078e0a16 */
[C---:B------:R-:W-:Y:S01]  /*1210*/  ISETP.GT.U32.AND P6, PT, R22.reuse, R9, PT ;  /* 0x000000091600720c */ /* 0x040fe20003fc4070 */
[----:B------:R-:W-:Y:S01]  /*1220*/  @!P4 IMAD.IADD R5, R5, 0x1, -R22 ;  /* 0x000000010505c824 */ /* 0x000fe200078e0a16 */
[----:B------:R-:W-:Y:S01]  /*1230*/  ISETP.GT.U32.AND P4, PT, R22, R11, PT ;  /* 0x0000000b1600720c */ /* 0x000fe20003f84070 */
[----:B------:R-:W-:-:S04]  /*1240*/  IMAD.HI.U32 R13, R6, R23, RZ ;  /* 0x00000017060d7227 */ /* 0x000fc800078e00ff */
[----:B------:R-:W-:Y:S02]  /*1250*/  IMAD R12, R22, R12, R19 ;  /* 0x0000000c160c7224 */ /* 0x000fe400078e0213 */
[----:B------:R-:W-:Y:S02]  /*1260*/  IMAD.MOV R13, RZ, RZ, -R13 ;  /* 0x000000ffff0d7224 */ /* 0x000fe400078e0a0d */
[----:B------:R-:W-:Y:S02]  /*1270*/  IMAD.MOV R14, RZ, RZ, -R14 ;  /* 0x000000ffff0e7224 */ /* 0x000fe400078e0a0e */
[----:B------:R-:W-:Y:S01]  /*1280*/  @!P3 IMAD.IADD R8, R8, 0x1, -R22 ;  /* 0x000000010808b824 */ /* 0x000fe200078e0a16 */
[----:B------:R-:W-:Y:S01]  /*1290*/  ISETP.GT.U32.AND P3, PT, R22, R12, PT ;  /* 0x0000000c1600720c */ /* 0x000fe20003f64070 */
[----:B------:R-:W-:-:S04]  /*12a0*/  IMAD.HI.U32 R15, R6, R27, RZ ;  /* 0x0000001b060f7227 */ /* 0x000fc800078e00ff */
[C---:B------:R-:W-:Y:S01]  /*12b0*/  IMAD R13, R22.reuse, R13, R23 ;  /* 0x0000000d160d7224 */ /* 0x040fe200078e0217 */
[----:B------:R-:W-:Y:S01]  /*12c0*/  IABS R23, R37 ;  /* 0x0000002500177213 */ /* 0x000fe20000000000 */
[C---:B------:R-:W-:Y:S01]  /*12d0*/  IMAD R14, R22.reuse, R14, R25 ;  /* 0x0000000e160e7224 */ /* 0x040fe200078e0219 */
[----:B------:R-:W-:Y:S01]  /*12e0*/  IABS R25, R38 ;  /* 0x0000002600197213 */ /* 0x000fe20000000000 */
[----:B------:R-:W-:Y:S02]  /*12f0*/  IMAD.MOV R15, RZ, RZ, -R15 ;  /* 0x000000ffff0f7224 */ /* 0x000fe400078e0a0f */
[--C-:B------:R-:W-:Y:S01]  /*1300*/  @!P6 IMAD.IADD R9, R9, 0x1, -R22.reuse ;  /* 0x000000010909e824 */ /* 0x100fe200078e0a16 */
[C---:B------:R-:W-:Y:S01]  /*1310*/  ISETP.GT.U32.AND P6, PT, R22.reuse, R13, PT ;  /* 0x0000000d1600720c */ /* 0x040fe20003fc4070 */
[--C-:B------:R-:W-:Y:S01]  /*1320*/  @!P4 IMAD.IADD R11, R11, 0x1, -R22.reuse ;  /* 0x000000010b0bc824 */ /* 0x100fe200078e0a16 */
[C---:B------:R-:W-:Y:S01]  /*1330*/  ISETP.GT.U32.AND P4, PT, R22.reuse, R14, PT ;  /* 0x0000000e1600720c */ /* 0x040fe20003f84070 */
[----:B------:R-:W-:Y:S01]  /*1340*/  IMAD R15, R22, R15, R27 ;  /* 0x0000000f160f7224 */ /* 0x000fe200078e021b */
[----:B------:R-:W-:Y:S01]  /*1350*/  IABS R27, R39 ;  /* 0x00000027001b7213 */ /* 0x000fe20000000000 */
[----:B------:R-:W-:-:S02]  /*1360*/  @!P3 IMAD.IADD R12, R12, 0x1, -R22 ;  /* 0x000000010c0cb824 */ /* 0x000fc400078e0a16 */
[----:B------:R-:W-:Y:S01]  /*1370*/  IMAD.HI.U32 R16, R6, R29, RZ ;  /* 0x0000001d06107227 */ /* 0x000fe200078e00ff */
[----:B------:R-:W-:-:S03]  /*1380*/  ISETP.GT.U32.AND P3, PT, R22, R15, PT ;  /* 0x0000000f1600720c */ /* 0x000fc60003f64070 */
[----:B------:R-:W-:Y:S02]  /*1390*/  IMAD.MOV R16, RZ, RZ, -R16 ;  /* 0x000000ffff107224 */ /* 0x000fe400078e0a10 */
[--C-:B------:R-:W-:Y:S01]  /*13a0*/  @!P6 IMAD.IADD R13, R13, 0x1, -R22.reuse ;  /* 0x000000010d0de824 */ /* 0x100fe200078e0a16 */
[----:B------:R-:W-:Y:S01]  /*13b0*/  ISETP.GT.U32.AND P6, PT, R22, R5, PT ;  /* 0x000000051600720c */ /* 0x000fe20003fc4070 */
[----:B------:R-:W-:Y:S01]  /*13c0*/  @!P4 IMAD.IADD R14, R14, 0x1, -R22 ;  /* 0x000000010e0ec824 */ /* 0x000fe200078e0a16 */
[C---:B------:R-:W-:Y:S01]  /*13d0*/  ISETP.GT.U32.AND P4, PT, R22.reuse, R8, PT ;  /* 0x000000081600720c */ /* 0x040fe20003f84070 */
[----:B------:R-:W-:Y:S01]  /*13e0*/  IMAD R16, R22, R16, R29 ;  /* 0x0000001016107224 */ /* 0x000fe200078e021d */
[----:B------:R-:W-:Y:S01]  /*13f0*/  IABS R29, R40 ;  /* 0x00000028001d7213 */ /* 0x000fe20000000000 */
[----:B------:R-:W-:-:S04]  /*1400*/  IMAD.HI.U32 R7, R6, R23, RZ ;  /* 0x0000001706077227 */ /* 0x000fc800078e00ff */
[----:B------:R-:W-:Y:S01]  /*1410*/  @!P3 IMAD.IADD R15, R15, 0x1, -R22 ;  /* 0x000000010f0fb824 */ /* 0x000fe200078e0a16 */
[----:B------:R-:W-:Y:S01]  /*1420*/  ISETP.GT.U32.AND P3, PT, R22, R9, PT ;  /* 0x000000091600720c */ /* 0x000fe20003f64070 */
[----:B------:R-:W-:-:S04]  /*1430*/  IMAD.HI.U32 R17, R6, R25, RZ ;  /* 0x0000001906117227 */ /* 0x000fc800078e00ff */
[----:B------:R-:W-:-:S04]  /*1440*/  IMAD.HI.U32 R18, R6, R27, RZ ;  /* 0x0000001b06127227 */ /* 0x000fc800078e00ff */
[----:B------:R-:W-:-:S04]  /*1450*/  IMAD.HI.U32 R19, R6, R29, RZ ;  /* 0x0000001d06137227 */ /* 0x000fc800078e00ff */
[----:B------:R-:W-:-:S04]  /*1460*/  IMAD.HI.U32 R6, R6, R31, RZ ;  /* 0x0000001f06067227 */ /* 0x000fc800078e00ff */
[----:B------:R-:W-:Y:S02]  /*1470*/  IMAD.MOV R7, RZ, RZ, -R7 ;  /* 0x000000ffff077224 */ /* 0x000fe400078e0a07 */
[--C-:B------:R-:W-:Y:S01]  /*1480*/  @!P6 IMAD.IADD R5, R5, 0x1, -R22.reuse ;  /* 0x000000010505e824 */ /* 0x100fe200078e0a16 */
[----:B------:R-:W-:Y:S01]  /*1490*/  ISETP.GT.U32.AND P6, PT, R22, R13, PT ;  /* 0x0000000d1600720c */ /* 0x000fe20003fc4070 */
[----:B------:R-:W-:Y:S01]  /*14a0*/  @!P4 IMAD.IADD R8, R8, 0x1, -R22 ;  /* 0x000000010808c824 */ /* 0x000fe200078e0a16 */
[C---:B------:R-:W-:Y:S01]  /*14b0*/  ISETP.GT.U32.AND P4, PT, R22.reuse, R11, PT ;  /* 0x0000000b1600720c */ /* 0x040fe20003f84070 */
[----:B------:R-:W-:Y:S02]  /*14c0*/  IMAD.MOV R24, RZ, RZ, -R6 ;  /* 0x000000ffff187224 */ /* 0x000fe400078e0a06 */
[----:B------:R-:W-:Y:S02]  /*14d0*/  IMAD.MOV R17, RZ, RZ, -R17 ;  /* 0x000000ffff117224 */ /* 0x000fe400078e0a11 */
[----:B------:R-:W-:-:S02]  /*14e0*/  IMAD R6, R22, R7, R23 ;  /* 0x0000000716067224 */ /* 0x000fc400078e0217 */
[----:B------:R-:W-:Y:S01]  /*14f0*/  @!P5 IMAD.MOV R3, RZ, RZ, -R3 ;  /* 0x000000ffff03d224 */ /* 0x000fe200078e0a03 */
[C---:B------:R-:W-:Y:S01]  /*1500*/  ISETP.GT.U32.AND P5, PT, R22.reuse, R12, PT ;  /* 0x0000000c1600720c */ /* 0x040fe20003fa4070 */
[----:B------:R-:W-:Y:S01]  /*1510*/  @!P0 IMAD.MOV R5, RZ, RZ, -R5 ;  /* 0x000000ffff058224 */ /* 0x000fe200078e0a05 */
[C---:B------:R-:W-:Y:S01]  /*1520*/  ISETP.GT.U32.AND P0, PT, R22.reuse, R14, PT ;  /* 0x0000000e1600720c */ /* 0x040fe20003f04070 */
[----:B------:R-:W-:Y:S01]  /*1530*/  IMAD.MOV R18, RZ, RZ, -R18 ;  /* 0x000000ffff127224 */ /* 0x000fe200078e0a12 */
[----:B------:R-:W2:Y:S01]  /*1540*/  LDS R23, [UR9] ;  /* 0x00000009ff177984 */ /* 0x000ea20008000800 */
[----:B------:R-:W-:Y:S02]  /*1550*/  IMAD.MOV R19, RZ, RZ, -R19 ;  /* 0x000000ffff137224 */ /* 0x000fe400078e0a13 */
[C---:B------:R-:W-:Y:S02]  /*1560*/  IMAD R7, R22.reuse, R17, R25 ;  /* 0x0000001116077224 */ /* 0x040fe400078e0219 */
[----:B------:R-:W-:Y:S01]  /*1570*/  @!P3 IMAD.IADD R9, R9, 0x1, -R22 ;  /* 0x000000010909b824 */ /* 0x000fe200078e0a16 */
[C---:B------:R-:W-:Y:S01]  /*1580*/  ISETP.GT.U32.AND P3, PT, R22.reuse, R6, PT ;  /* 0x000000061600720c */ /* 0x040fe20003f64070 */
[----:B------:R-:W-:-:S02]  /*1590*/  IMAD R17, R22, R18, R27 ;  /* 0x0000001216117224 */ /* 0x000fc400078e021b */
[C---:B------:R-:W-:Y:S02]  /*15a0*/  IMAD R18, R22.reuse, R19, R29 ;  /* 0x0000001316127224 */ /* 0x040fe400078e021d */
[----:B------:R-:W-:Y:S01]  /*15b0*/  @!P1 IMAD.MOV R4, RZ, RZ, -R4 ;  /* 0x000000ffff049224 */ /* 0x000fe200078e0a04 */
[C---:B------:R-:W-:Y:S01]  /*15c0*/  ISETP.GT.U32.AND P1, PT, R22.reuse, R15, PT ;  /* 0x0000000f1600720c */ /* 0x040fe20003f24070 */
[----:B------:R-:W-:Y:S01]  /*15d0*/  @!P2 IMAD.MOV R8, RZ, RZ, -R8 ;  /* 0x000000ffff08a224 */ /* 0x000fe200078e0a08 */
[C---:B------:R-:W-:Y:S01]  /*15e0*/  ISETP.GT.U32.AND P2, PT, R22.reuse, R16, PT ;  /* 0x000000101600720c */ /* 0x040fe20003f44070 */
[--C-:B------:R-:W-:Y:S01]  /*15f0*/  @!P4 IMAD.IADD R11, R11, 0x1, -R22.reuse ;  /* 0x000000010b0bc824 */ /* 0x100fe200078e0a16 */
[C---:B------:R-:W-:Y:S01]  /*1600*/  ISETP.GT.U32.AND P4, PT, R22.reuse, R7, PT ;  /* 0x000000071600720c */ /* 0x040fe20003f84070 */
[--C-:B------:R-:W-:Y:S01]  /*1610*/  @!P6 IMAD.IADD R13, R13, 0x1, -R22.reuse ;  /* 0x000000010d0de824 */ /* 0x100fe200078e0a16 */
[----:B------:R-:W-:Y:S01]  /*1620*/  ISETP.GT.U32.AND P6, PT, R22, R18, PT ;  /* 0x000000121600720c */ /* 0x000fe20003fc4070 */
[--C-:B------:R-:W-:Y:S01]  /*1630*/  @!P5 IMAD.IADD R12, R12, 0x1, -R22.reuse ;  /* 0x000000010c0cd824 */ /* 0x100fe200078e0a16 */
[----:B------:R-:W-:Y:S01]  /*1640*/  ISETP.GT.U32.AND P5, PT, R22, R17, PT ;  /* 0x000000111600720c */ /* 0x000fe20003fa4070 */
[--C-:B------:R-:W-:Y:S01]  /*1650*/  @!P0 IMAD.IADD R14, R14, 0x1, -R22.reuse ;  /* 0x000000010e0e8824 */ /* 0x100fe200078e0a16 */
[----:B------:R-:W-:Y:S01]  /*1660*/  ISETP.GE.AND P0, PT, R28, RZ, PT ;  /* 0x000000ff1c00720c */ /* 0x000fe20003f06270 */
[----:B------:R-:W-:Y:S01]  /*1670*/  @!P3 IMAD.IADD R6, R6, 0x1, -R22 ;  /* 0x000000010606b824 */ /* 0x000fe200078e0a16 */
[----:B------:R-:W-:Y:S01]  /*1680*/  ISETP.GE.AND P3, PT, R32, RZ, PT ;  /* 0x000000ff2000720c */ /* 0x000fe20003f66270 */
[----:B------:R-:W-:-:S02]  /*1690*/  IMAD R19, R22, R24, R31 ;  /* 0x0000001816137224 */ /* 0x000fc400078e021f */
[--C-:B------:R-:W-:Y:S02]  /*16a0*/  @!P1 IMAD.IADD R15, R15, 0x1, -R22.reuse ;  /* 0x000000010f0f9824 */ /* 0x100fe400078e0a16 */
[--C-:B------:R-:W-:Y:S01]  /*16b0*/  @!P2 IMAD.IADD R16, R16, 0x1, -R22.reuse ;  /* 0x000000011010a824 */ /* 0x100fe200078e0a16 */
[----:B------:R-:W-:Y:S01]  /*16c0*/  ISETP.GT.U32.AND P1, PT, R22, R19, PT ;  /* 0x000000131600720c */ /* 0x000fe20003f24070 */
[--C-:B------:R-:W-:Y:S01]  /*16d0*/  @!P4 IMAD.IADD R7, R7, 0x1, -R22.reuse ;  /* 0x000000010707c824 */ /* 0x100fe200078e0a16 */
[----:B------:R-:W-:Y:S01]  /*16e0*/  ISETP.GE.AND P4, PT, R33, RZ, PT ;  /* 0x000000ff2100720c */ /* 0x000fe20003f86270 */
[--C-:B------:R-:W-:Y:S01]  /*16f0*/  @!P6 IMAD.IADD R18, R18, 0x1, -R22.reuse ;  /* 0x000000011212e824 */ /* 0x100fe200078e0a16 */
[----:B------:R-:W-:Y:S01]  /*1700*/  ISETP.GE.AND P6, PT, R35, RZ, PT ;  /* 0x000000ff2300720c */ /* 0x000fe20003fc6270 */
[----:B------:R-:W-:Y:S01]  /*1710*/  @!P5 IMAD.IADD R17, R17, 0x1, -R22 ;  /* 0x000000011111d824 */ /* 0x000fe200078e0a16 */
[----:B------:R-:W-:Y:S01]  /*1720*/  ISETP.GE.AND P2, PT, R30, RZ, PT ;  /* 0x000000ff1e00720c */ /* 0x000fe20003f46270 */
[----:B------:R-:W-:Y:S01]  /*1730*/  @!P0 IMAD.MOV R9, RZ, RZ, -R9 ;  /* 0x000000ffff098224 */ /* 0x000fe200078e0a09 */
[C---:B------:R-:W-:Y:S01]  /*1740*/  ISETP.GT.U32.AND P0, PT, R22.reuse, R16, PT ;  /* 0x000000101600720c */ /* 0x040fe20003f04070 */
[----:B------:R-:W-:Y:S01]  /*1750*/  @!P3 IMAD.MOV R12, RZ, RZ, -R12 ;  /* 0x000000ffff0cb224 */ /* 0x000fe200078e0a0c */
[----:B------:R-:W-:Y:S01]  /*1760*/  ISETP.GT.U32.AND P3, PT, R22, R17, PT ;  /* 0x000000111600720c */ /* 0x000fe20003f64070 */
[----:B------:R-:W-:Y:S01]  /*1770*/  IMAD.MOV.U32 R143, RZ, RZ, R2 ;  /* 0x000000ffff8f7224 */ /* 0x000fe200078e0002 */
[----:B------:R-:W-:Y:S01]  /*1780*/  ISETP.GE.AND P5, PT, R34, RZ, PT ;  /* 0x000000ff2200720c */ /* 0x000fe20003fa6270 */
[--C-:B------:R-:W-:Y:S01]  /*1790*/  @!P1 IMAD.IADD R19, R19, 0x1, -R22.reuse ;  /* 0x0000000113139824 */ /* 0x100fe200078e0a16 */
[C---:B------:R-:W-:Y:S01]  /*17a0*/  ISETP.GT.U32.AND P1, PT, R22.reuse, R6, PT ;  /* 0x000000061600720c */ /* 0x040fe20003f24070 */
[----:B------:R-:W-:Y:S01]  /*17b0*/  @!P4 IMAD.MOV R13, RZ, RZ, -R13 ;  /* 0x000000ffff0dc224 */ /* 0x000fe200078e0a0d */
[----:B------:R-:W-:Y:S01]  /*17c0*/  ISETP.GT.U32.AND P4, PT, R22, R18, PT ;  /* 0x000000121600720c */ /* 0x000fe20003f84070 */
[----:B------:R-:W-:Y:S01]  /*17d0*/  @!P6 IMAD.MOV R15, RZ, RZ, -R15 ;  /* 0x000000ffff0fe224 */ /* 0x000fe200078e0a0f */
[----:B------:R-:W-:Y:S01]  /*17e0*/  ISETP.GE.AND P6, PT, R36, RZ, PT ;  /* 0x000000ff2400720c */ /* 0x000fe20003fc6270 */
[----:B------:R-:W-:Y:S01]  /*17f0*/  @!P2 IMAD.MOV R11, RZ, RZ, -R11 ;  /* 0x000000ffff0ba224 */ /* 0x000fe200078e0a0b */
[----:B------:R-:W-:Y:S01]  /*1800*/  ISETP.GT.U32.AND P2, PT, R22, R7, PT ;  /* 0x000000071600720c */ /* 0x000fe20003f44070 */
[--C-:B------:R-:W-:Y:S01]  /*1810*/  @!P0 IMAD.IADD R16, R16, 0x1, -R22.reuse ;  /* 0x0000000110108824 */ /* 0x100fe200078e0a16 */
[----:B------:R-:W-:Y:S01]  /*1820*/  ISETP.GE.AND P0, PT, R37, RZ, PT ;  /* 0x000000ff2500720c */ /* 0x000fe20003f06270 */
[----:B------:R-:W-:Y:S01]  /*1830*/  @!P3 IMAD.IADD R17, R17, 0x1, -R22 ;  /* 0x000000011111b824 */ /* 0x000fe200078e0a16 */
[----:B------:R-:W-:Y:S01]  /*1840*/  ISETP.GE.AND P3, PT, R40, RZ, PT ;  /* 0x000000ff2800720c */ /* 0x000fe20003f66270 */
[----:B------:R-:W-:Y:S01]  /*1850*/  @!P5 IMAD.MOV R14, RZ, RZ, -R14 ;  /* 0x000000ffff0ed224 */ /* 0x000fe200078e0a0e */
[----:B------:R-:W-:Y:S01]  /*1860*/  BAR.SYNC.DEFER_BLOCKING 0x0 ;  /* 0x0000000000007b1d */ /* 0x000fe20000010000 */
[----:B------:R-:W-:Y:S01]  /*1870*/  ISETP.GT.U32.AND P5, PT, R22, R19, PT ;  /* 0x000000131600720c */ /* 0x000fe20003fa4070 */
[--C-:B------:R-:W-:Y:S01]  /*1880*/  @!P1 IMAD.IADD R6, R6, 0x1, -R22.reuse ;  /* 0x0000000106069824 */ /* 0x100fe200078e0a16 */
[----:B------:R-:W-:Y:S01]  /*1890*/  ISETP.GE.AND P1, PT, R38, RZ, PT ;  /* 0x000000ff2600720c */ /* 0x000fe20003f26270 */
[----:B------:R-:W-:Y:S01]  /*18a0*/  @!P4 IMAD.IADD R18, R18, 0x1, -R22 ;  /* 0x000000011212c824 */ /* 0x000fe200078e0a16 */
[----:B------:R-:W-:Y:S01]  /*18b0*/  ISETP.GE.AND P4, PT, R26, RZ, PT ;  /* 0x000000ff1a00720c */ /* 0x000fe20003f86270 */
[----:B------:R-:W-:Y:S01]  /*18c0*/  @!P6 IMAD.MOV R16, RZ, RZ, -R16 ;  /* 0x000000ffff10e224 */ /* 0x000fe200078e0a10 */
[----:B------:R-:W-:Y:S01]  /*18d0*/  ISETP.GE.AND P6, PT, R125, RZ, PT ;  /* 0x000000ff7d00720c */ /* 0x000fe20003fc6270 */
[----:B------:R-:W-:Y:S01]  /*18e0*/  @!P2 IMAD.IADD R7, R7, 0x1, -R22 ;  /* 0x000000010707a824 */ /* 0x000fe200078e0a16 */
[----:B------:R-:W-:Y:S01]  /*18f0*/  ISETP.GE.AND P2, PT, R39, RZ, PT ;  /* 0x000000ff2700720c */ /* 0x000fe20003f46270 */
[----:B------:R-:W-:Y:S01]  /*1900*/  @!P0 IMAD.MOV R6, RZ, RZ, -R6 ;  /* 0x000000ffff068224 */ /* 0x000fe200078e0a06 */
[----:B------:R-:W-:Y:S01]  /*1910*/  ISETP.NE.AND P0, PT, R21, RZ, PT ;  /* 0x000000ff1500720c */ /* 0x000fe20003f05270 */
[----:B------:R-:W-:Y:S01]  /*1920*/  VIADD R2, R145, 0xfffffffe ;  /* 0xfffffffe91027836 */ /* 0x000fe20000000000 */
[----:B--2---:R-:W-:Y:S01]  /*1930*/  R2UR UR18, R23 ;  /* 0x00000000171272ca */ /* 0x004fe200000e0000 */
[----:B------:R-:W-:Y:S01]  /*1940*/  @!P3 IMAD.MOV R18, RZ, RZ, -R18 ;  /* 0x000000ffff12b224 */ /* 0x000fe200078e0a12 */
[----:B------:R-:W-:Y:S01]  /*1950*/  SEL R198, R228, R3, !P0 ;  /* 0x00000003e4c67207 */ /* 0x000fe20004000000 */
[----:B------:R-:W-:Y:S01]  /*1960*/  @!P5 IMAD.IADD R19, R19, 0x1, -R22 ;  /* 0x000000011313d824 */ /* 0x000fe200078e0a16 */
[----:B------:R-:W-:Y:S01]  /*1970*/  ISETP.GE.U32.AND P3, PT, R2, 0x7fffffdf, PT ;  /* 0x7fffffdf0200780c */ /* 0x000fe20003f66070 */
[C---:B------:R-:W-:Y:S01]  /*1980*/  VIADD R3, R145.reuse, 0xfffffffd ;  /* 0xfffffffd91037836 */ /* 0x040fe20000000000 */
[C---:B------:R-:W-:Y:S01]  /*1990*/  SEL R200, R228.reuse, R4, !P0 ;  /* 0x00000004e4c87207 */ /* 0x040fe20004000000 */
[----:B------:R-:W-:Y:S01]  /*19a0*/  VIADD R2, R145, 0xffffffed ;  /* 0xffffffed91027836 */ /* 0x000fe20000000000 */
[----:B------:R-:W-:Y:S01]  /*19b0*/  SEL R202, R228, R5, !P0 ;  /* 0x00000005e4ca7207 */ /* 0x000fe20004000000 */
[----:B------:R-:W-:Y:S01]  /*19c0*/  @!P4 IMAD.MOV R19, RZ, RZ, -R19 ;  /* 0x000000ffff13c224 */ /* 0x000fe200078e0a13 */
[----:B------:R-:W-:Y:S01]  /*19d0*/  ISETP.GE.U32.AND P4, PT, R3, 0x7fffffde, PT ;  /* 0x7fffffde0300780c */ /* 0x000fe20003f86070 */
[----:B------:R-:W-:Y:S01]  /*19e0*/  @!P6 IMAD.MOV R143, RZ, RZ, -R143 ;  /* 0x000000ffff8fe224 */ /* 0x000fe200078e0a8f */
[----:B------:R-:W-:Y:S01]  /*19f0*/  ISETP.GE.U32.AND P6, PT, R2, 0x7fffffce, PT ;  /* 0x7fffffce0200780c */ /* 0x000fe20003fc6070 */
[----:B------:R-:W-:Y:S01]  /*1a00*/  @!P1 IMAD.MOV R7, RZ, RZ, -R7 ;  /* 0x000000ffff079224 */ /* 0x000fe200078e0a07 */
[C---:B------:R-:W-:Y:S01]  /*1a10*/  SEL R204, R228.reuse, R8, !P0 ;  /* 0x00000008e4cc7207 */ /* 0x040fe20004000000 */
[----:B------:R-:W-:Y:S01]  /*1a20*/  @!P2 IMAD.MOV R17, RZ, RZ, -R17 ;  /* 0x000000ffff11a224 */ /* 0x000fe200078e0a11 */
[C---:B------:R-:W-:Y:S01]  /*1a30*/  SEL R206, R228.reuse, R9, !P0 ;  /* 0x00000009e4ce7207 */ /* 0x040fe20004000000 */
[C---:B------:R-:W-:Y:S01]  /*1a40*/  VIADD R3, R145.reuse, 0xffffffee ;  /* 0xffffffee91037836 */ /* 0x040fe20000000000 */
[C---:B------:R-:W-:Y:S01]  /*1a50*/  SEL R208, R228.reuse, R11, !P0 ;  /* 0x0000000be4d07207 */ /* 0x040fe20004000000 */
[C---:B------:R-:W-:Y:S01]  /*1a60*/  VIADD R2, R145.reuse, 0xffffffef ;  /* 0xffffffef91027836 */ /* 0x040fe20000000000 */
[C---:B------:R-:W-:Y:S01]  /*1a70*/  SEL R210, R228.reuse, R12, !P0 ;  /* 0x0000000ce4d27207 */ /* 0x040fe20004000000 */
[C---:B------:R-:W-:Y:S01]  /*1a80*/  VIADD R4, R145.reuse, 0xffffffec ;  /* 0xffffffec91047836 */ /* 0x040fe20000000000 */
[C---:B------:R-:W-:Y:S01]  /*1a90*/  SEL R212, R228.reuse, R13, !P0 ;  /* 0x0000000de4d47207 */ /* 0x040fe20004000000 */
[C---:B------:R-:W-:Y:S01]  /*1aa0*/  VIADD R5, R145.reuse, 0xffffffe4 ;  /* 0xffffffe491057836 */ /* 0x040fe20000000000 */
[C---:B------:R-:W-:Y:S01]  /*1ab0*/  SEL R214, R228.reuse, R14, !P0 ;  /* 0x0000000ee4d67207 */ /* 0x040fe20004000000 */
[----:B------:R-:W-:Y:S01]  /*1ac0*/  VIADD R21, R145, 0xffffffff ;  /* 0xffffffff91157836 */ /* 0x000fe20000000000 */
[----:B------:R-:W-:-:S02]  /*1ad0*/  SEL R222, R228, R15, !P0 ;  /* 0x0000000fe4de7207 */ /* 0x000fc40004000000 */
[C---:B------:R-:W-:Y:S02]  /*1ae0*/  SEL R216, R228.reuse, R16, !P0 ;  /* 0x00000010e4d87207 */ /* 0x040fe40004000000 */
[C---:B------:R-:W-:Y:S01]  /*1af0*/  SEL R224, R228.reuse, R6, !P0 ;  /* 0x00000006e4e07207 */ /* 0x040fe20004000000 */
[----:B------:R-:W-:Y:S01]  /*1b00*/  VIADD R6, R145, 0xffffffe6 ;  /* 0xffffffe691067836 */ /* 0x000fe20000000000 */
[C---:B------:R-:W-:Y:S02]  /*1b10*/  SEL R218, R228.reuse, R7, !P0 ;  /* 0x00000007e4da7207 */ /* 0x040fe40004000000 */
[C---:B------:R-:W-:Y:S02]  /*1b20*/  SEL R226, R228.reuse, R17, !P0 ;  /* 0x00000011e4e27207 */ /* 0x040fe40004000000 */
[C---:B------:R-:W-:Y:S02]  /*1b30*/  SEL R220, R228.reuse, R18, !P0 ;  /* 0x00000012e4dc7207 */ /* 0x040fe40004000000 */
[----:B------:R-:W-:-:S02]  /*1b40*/  SEL R228, R228, R19, !P0 ;  /* 0x00000013e4e47207 */ /* 0x000fc40004000000 */
[----:B------:R-:W-:Y:S01]  /*1b50*/  ISETP.GE.U32.AND P1, PT, R3, 0x7fffffcf, PT ;  /* 0x7fffffcf0300780c */ /* 0x000fe20003f26070 */
[C---:B------:R-:W-:Y:S01]  /*1b60*/  VIADD R3, R145.reuse, 0xffffffe8 ;  /* 0xffffffe891037836 */ /* 0x040fe20000000000 */
[----:B------:R-:W-:Y:S01]  /*1b70*/  ISETP.GE.U32.AND P2, PT, R2, 0x7fffffd0, PT ;  /* 0x7fffffd00200780c */ /* 0x000fe20003f46070 */
[C---:B------:R-:W-:Y:S01]  /*1b80*/  VIADD R2, R145.reuse, 0xffffffe9 ;  /* 0xffffffe991027836 */ /* 0x040fe20000000000 */
[----:B------:R-:W-:Y:S01]  /*1b90*/  ISETP.GE.U32.AND P0, PT, R4, 0x7fffffcd, PT ;  /* 0x7fffffcd0400780c */ /* 0x000fe20003f06070 */
[----:B------:R-:W-:Y:S01]  /*1ba0*/  VIADD R4, R145, 0xffffffe5 ;  /* 0xffffffe591047836 */ /* 0x000fe20000000000 */
[----:B------:R-:W-:Y:S02]  /*1bb0*/  SEL R18, RZ, 0x1fffe, P6 ;  /* 0x0001fffeff127807 */ /* 0x000fe40003000000 */
[----:B------:R-:W-:Y:S02]  /*1bc0*/  SEL R17, RZ, 0x1, P0 ;  /* 0x00000001ff117807 */ /* 0x000fe40000000000 */
[----:B------:R-:W-:Y:S01]  /*1bd0*/  ISETP.GE.U32.AND P0, PT, R3, 0x7fffffc9, PT ;  /* 0x7fffffc90300780c */ /* 0x000fe20003f06070 */
[C---:B------:R-:W-:Y:S01]  /*1be0*/  VIADD R3, R145.reuse, 0xffffffea ;  /* 0xffffffea91037836 */ /* 0x040fe20000000000 */
[----:B------:R-:W-:Y:S01]  /*1bf0*/  ISETP.GE.U32.AND P6, PT, R2, 0x7fffffca, PT ;  /* 0x7fffffca0200780c */ /* 0x000fe20003fc6070 */
[----:B------:R-:W-:Y:S01]  /*1c00*/  VIADD R2, R145, 0xffffffeb ;  /* 0xffffffeb91027836 */ /* 0x000fe20000000000 */
[----:B------:R-:W-:-:S02]  /*1c10*/  ISETP.NE.AND P5, PT, R20, RZ, PT ;  /* 0x000000ff1400720c */ /* 0x000fc40003fa5270 */
[----:B------:R-:W-:Y:S02]  /*1c20*/  SEL R15, RZ, 0x4, P1 ;  /* 0x00000004ff0f7807 */ /* 0x000fe40000800000 */
[----:B------:R-:W-:Y:S02]  /*1c30*/  SEL R16, RZ, 0x7fff8, P2 ;  /* 0x0007fff8ff107807 */ /* 0x000fe40001000000 */
[----:B------:R-:W-:Y:S02]  /*1c40*/  ISETP.GE.U32.AND P1, PT, R3, 0x7fffffcb, PT ;  /* 0x7fffffcb0300780c */ /* 0x000fe40003f26070 */
[----:B------:R-:W-:Y:S02]  /*1c50*/  ISETP.GE.U32.AND P2, PT, R2, 0x7fffffcc, PT ;  /* 0x7fffffcc0200780c */ /* 0x000fe40003f46070 */
[----:B------:R-:W2:Y:S01]  /*1c60*/  LDC.64 R2, c[0x0][0x3a8] ;  /* 0x0000ea00ff027b82 */ /* 0x000ea20000000a00 */
[----:B------:R-:W-:Y:S02]  /*1c70*/  SEL R19, RZ, 0x4, P1 ;  /* 0x00000004ff137807 */ /* 0x000fe40000800000 */
[----:B------:R-:W-:-:S02]  /*1c80*/  @!P5 LOP3.LUT R143, RZ, R20, RZ, 0x33, !PT ;  /* 0x00000014ff8fd212 */ /* 0x000fc400078e33ff */
[----:B------:R-:W-:Y:S02]  /*1c90*/  SEL R77, RZ, 0x1, P0 ;  /* 0x00000001ff4d7807 */ /* 0x000fe40000000000 */
[----:B------:R-:W-:Y:S01]  /*1ca0*/  ISETP.GE.U32.AND P1, PT, R4, 0x7fffffc6, PT ;  /* 0x7fffffc60400780c */ /* 0x000fe20003f26070 */
[----:B------:R-:W-:Y:S01]  /*1cb0*/  VIADD R4, R145, 0xffffffe1 ;  /* 0xffffffe191047836 */ /* 0x000fe20000000000 */
[----:B------:R-:W-:Y:S01]  /*1cc0*/  ISETP.GE.U32.AND P0, PT, R5, 0x7fffffc5, PT ;  /* 0x7fffffc50500780c */ /* 0x000fe20003f06070 */
[----:B------:R-:W-:Y:S01]  /*1cd0*/  VIADD R5, R145, 0xffffffe7 ;  /* 0xffffffe791057836 */ /* 0x000fe20000000000 */
[----:B------:R-:W-:Y:S01]  /*1ce0*/  SEL R82, RZ, 0x1fffe, P1 ;  /* 0x0001fffeff527807 */ /* 0x000fe20000800000 */
[----:B-1----:R-:W-:Y:S01]  /*1cf0*/  IMAD R143, R143, UR4, RZ ;  /* 0x000000048f8f7c24 */ /* 0x002fe2000f8e02ff */
[----:B------:R-:W-:Y:S01]  /*1d00*/  SEL R81, RZ, 0x1, P0 ;  /* 0x00000001ff517807 */ /* 0x000fe20000000000 */
[----:B------:R-:W-:Y:S01]  /*1d10*/  UMOV UR4, 0x1 ;  /* 0x0000000100047882 */ /* 0x000fe20000000000 */
[----:B------:R-:W-:Y:S01]  /*1d20*/  ISETP.GE.U32.AND P1, PT, R4, 0x7fffffc2, PT ;  /* 0x7fffffc20400780c */ /* 0x000fe20003f26070 */
[----:B------:R-:W-:Y:S01]  /*1d30*/  VIADD R4, R145, 0xffffffe3 ;  /* 0xffffffe391047836 */ /* 0x000fe20000000000 */
[----:B------:R-:W-:Y:S01]  /*1d40*/  SEL R76, RZ, 0x7fff8, P2 ;  /* 0x0007fff8ff4c7807 */ /* 0x000fe20001000000 */
[----:B------:R-:W-:Y:S01]  /*1d50*/  IMAD.SHL.U32 R123, R143, 0x4, RZ ;  /* 0x000000048f7b7824 */ /* 0x000fe200078e00ff */
[----:B------:R-:W-:Y:S01]  /*1d60*/  ISETP.GE.U32.AND P0, PT, R5, 0x7fffffc8, PT ;  /* 0x7fffffc80500780c */ /* 0x000fe20003f06070 */
[----:B------:R-:W-:Y:S01]  /*1d70*/  VIADD R5, R145, 0xffffffe2 ;  /* 0xffffffe291057836 */ /* 0x000fe20000000000 */
[----:B------:R-:W-:-:S02]  /*1d80*/  ISETP.GE.U32.AND P2, PT, R6, 0x7fffffc7, PT ;  /* 0x7fffffc70600780c */ /* 0x000fc40003f46070 */
[----:B------:R-:W-:Y:S01]  /*1d90*/  SEL R80, RZ, 0x7fff8, P0 ;  /* 0x0007fff8ff507807 */ /* 0x000fe20000000000 */
[C---:B--2---:R-:W-:Y:S01]  /*1da0*/  IMAD.SHL.U32 R190, R2.reuse, 0x4, RZ ;  /* 0x0000000402be7824 */ /* 0x044fe200078e00ff */
[----:B------:R-:W-:Y:S01]  /*1db0*/  SEL R87, RZ, 0x1fffe, P1 ;  /* 0x0001fffeff577807 */ /* 0x000fe20000800000 */
[C---:B------:R-:W-:Y:S01]  /*1dc0*/  IMAD R184, R2.reuse, 0xc, RZ ;  /* 0x0000000c02b87824 */ /* 0x040fe200078e02ff */
[----:B------:R-:W-:Y:S01]  /*1dd0*/  SEL R79, RZ, 0x4, P2 ;  /* 0x00000004ff4f7807 */ /* 0x000fe20001000000 */
[----:B------:R-:W-:Y:S01]  /*1de0*/  IMAD.SHL.U32 R188, R2, 0x2, RZ ;  /* 0x0000000202bc7824 */ /* 0x000fe200078e00ff */
[----:B------:R-:W-:Y:S01]  /*1df0*/  ISETP.GE.U32.AND P0, PT, R4, 0x7fffffc4, PT ;  /* 0x7fffffc40400780c */ /* 0x000fe20003f06070 */
[C---:B------:R-:W-:Y:S01]  /*1e00*/  IMAD R186, R2.reuse, 0x3, RZ ;  /* 0x0000000302ba7824 */ /* 0x040fe200078e02ff */
[----:B------:R-:W-:Y:S01]  /*1e10*/  IADD3 R36, P1, PT, R123, UR12, RZ ;  /* 0x0000000c7b247c10 */ /* 0x000fe2000ff3e0ff */
[C---:B------:R-:W-:Y:S01]  /*1e20*/  IMAD R180, R2.reuse, 0x14, RZ ;  /* 0x0000001402b47824 */ /* 0x040fe200078e02ff */
[----:B------:R-:W-:Y:S01]  /*1e30*/  ISETP.GE.U32.AND P2, PT, R5, 0x7fffffc3, PT ;  /* 0x7fffffc30500780c */ /* 0x000fe20003f46070 */
[C---:B------:R-:W-:Y:S01]  /*1e40*/  IMAD R176, R2.reuse, 0x18, RZ ;  /* 0x0000001802b07824 */ /* 0x040fe200078e02ff */
[----:B------:R-:W-:Y:S01]  /*1e50*/  SEL R78, RZ, 0x1fffe, P6 ;  /* 0x0001fffeff4e7807 */ /* 0x000fe20003000000 */
[C---:B------:R-:W-:Y:S01]  /*1e60*/  IMAD R172, R2.reuse, 0x1c, RZ ;  /* 0x0000001c02ac7824 */ /* 0x040fe200078e02ff */
[----:B------:R-:W-:Y:S01]  /*1e70*/  LEA.HI.X.SX32 R37, R143, UR13, 0x2, P1 ;  /* 0x0000000d8f257c11 */ /* 0x000fe200088f16ff */
[C---:B------:R-:W-:Y:S01]  /*1e80*/  IMAD R182, R2.reuse, 0x5, RZ ;  /* 0x0000000502b67824 */ /* 0x040fe200078e02ff */
[----:B------:R-:W-:Y:S01]  /*1e90*/  SEL R85, RZ, 0x7fff8, P0 ;  /* 0x0007fff8ff557807 */ /* 0x000fe20000000000 */
[C---:B------:R-:W-:Y:S01]  /*1ea0*/  IMAD R178, R2.reuse, 0x6, RZ ;  /* 0x0000000602b27824 */ /* 0x040fe200078e02ff */
[----:B------:R-:W-:Y:S01]  /*1eb0*/  SEL R84, RZ, 0x4, P2 ;  /* 0x00000004ff547807 */ /* 0x000fe20001000000 */
[----:B------:R-:W-:Y:S01]  /*1ec0*/  IMAD R174, R2, 0x7, RZ ;  /* 0x0000000702ae7824 */ /* 0x000fe200078e02ff */
[-C--:B------:R-:W-:Y:S01]  /*1ed0*/  IADD3 R38, P1, PT, R190, R36.reuse, RZ ;  /* 0x00000024be267210 */ /* 0x080fe20007f3e0ff */
[C---:B------:R-:W-:Y:S01]  /*1ee0*/  IMAD.SHL.U32 R170, R2.reuse, 0x8, RZ ;  /* 0x0000000802aa7824 */ /* 0x040fe200078e00ff */
[CC--:B------:R-:W-:Y:S01]  /*1ef0*/  LEA R40, P6, R2.reuse, R36.reuse, 0x3 ;  /* 0x0000002402287211 */ /* 0x0c0fe200078c18ff */
[----:B------:R-:W-:Y:S01]  /*1f00*/  IMAD R55, R2, 0x24, RZ ;  /* 0x0000002402377824 */ /* 0x000fe200078e02ff */
[-C--:B------:R-:W-:Y:S01]  /*1f10*/  IADD3 R42, P0, PT, R184, R36.reuse, RZ ;  /* 0x00000024b82a7210 */ /* 0x080fe20007f1e0ff */
[C---:B------:R-:W-:Y:S01]  /*1f20*/  IMAD R57, R2.reuse, 0x28, RZ ;  /* 0x0000002802397824 */ /* 0x040fe200078e02ff */
[CC--:B------:R-:W-:Y:S01]  /*1f30*/  LEA R44, P2, R2.reuse, R36.reuse, 0x4 ;  /* 0x00000024022c7211 */ /* 0x0c0fe200078420ff */
[C---:B------:R-:W-:Y:S01]  /*1f40*/  IMAD R59, R2.reuse, 0x2c, RZ ;  /* 0x0000002c023b7824 */ /* 0x040fe200078e02ff */
[CC--:B------:R-:W-:Y:S01]  /*1f50*/  LEA.HI.X.SX32 R39, R2.reuse, R37.reuse, 0x2, P1 ;  /* 0x0000002502277211 */ /* 0x0c0fe200008f16ff */
[----:B------:R-:W-:Y:S01]  /*1f60*/  IMAD R61, R2, 0x30, RZ ;  /* 0x00000030023d7824 */ /* 0x000fe200078e02ff */
[-C--:B------:R-:W-:Y:S01]  /*1f70*/  LEA.HI.X.SX32 R41, R188, R37.reuse, 0x2, P6 ;  /* 0x00000025bc297211 */ /* 0x080fe200030f16ff */
[----:B------:R-:W-:Y:S01]  /*1f80*/  IMAD R168, R2, 0x9, RZ ;  /* 0x0000000902a87824 */ /* 0x000fe200078e02ff */
[-C--:B------:R-:W-:Y:S01]  /*1f90*/  LEA.HI.X.SX32 R43, R186, R37.reuse, 0x2, P0 ;  /* 0x00000025ba2b7211 */ /* 0x080fe200000f16ff */
[----:B------:R-:W-:Y:S01]  /*1fa0*/  IMAD R166, R2, 0xa, RZ ;  /* 0x0000000a02a67824 */ /* 0x000fe200078e02ff */
[-C--:B------:R-:W-:Y:S01]  /*1fb0*/  IADD3 R46, P1, PT, R180, R36.reuse, RZ ;  /* 0x00000024b42e7210 */ /* 0x080fe20007f3e0ff */
[----:B------:R-:W-:Y:S01]  /*1fc0*/  IMAD R164, R2, 0xb, RZ ;  /* 0x0000000b02a47824 */ /* 0x000fe200078e02ff */
[-C--:B------:R-:W-:Y:S01]  /*1fd0*/  IADD3 R48, P6, PT, R176, R36.reuse, RZ ;  /* 0x00000024b0307210 */ /* 0x080fe20007fde0ff */
[----:B------:R-:W-:Y:S01]  /*1fe0*/  IMAD R63, R2, 0x34, RZ ;  /* 0x00000034023f7824 */ /* 0x000fe200078e02ff */
[-C--:B------:R-:W-:Y:S01]  /*1ff0*/  LEA.HI.X.SX32 R45, R190, R37.reuse, 0x2, P2 ;  /* 0x00000025be2d7211 */ /* 0x080fe200010f16ff */
[----:B------:R-:W-:Y:S01]  /*2000*/  IMAD R65, R2, 0x38, RZ ;  /* 0x0000003802417824 */ /* 0x000fe200078e02ff */
[-C--:B------:R-:W-:Y:S01]  /*2010*/  IADD3 R50, P0, PT, R172, R36.reuse, RZ ;  /* 0x00000024ac327210 */ /* 0x080fe20007f1e0ff */
[C---:B------:R-:W-:Y:S01]  /*2020*/  IMAD R67, R2.reuse, 0x3c, RZ ;  /* 0x0000003c02437824 */ /* 0x040fe200078e02ff */
[CC--:B------:R-:W-:Y:S01]  /*2030*/  LEA R52, P2, R2.reuse, R36.reuse, 0x5 ;  /* 0x0000002402347211 */ /* 0x0c0fe200078428ff */
[----:B------:R-:W-:Y:S01]  /*2040*/  IMAD R162, R2, 0xd, RZ ;  /* 0x0000000d02a27824 */ /* 0x000fe200078e02ff */
[-C--:B------:R-:W-:Y:S01]  /*2050*/  LEA.HI.X.SX32 R47, R182, R37.reuse, 0x2, P1 ;  /* 0x00000025b62f7211 */ /* 0x080fe200008f16ff */
[----:B------:R-:W-:Y:S01]  /*2060*/  IMAD R160, R2, 0xe, RZ ;  /* 0x0000000e02a07824 */ /* 0x000fe200078e02ff */
[-C--:B------:R-:W-:Y:S01]  /*2070*/  LEA.HI.X.SX32 R49, R178, R37.reuse, 0x2, P6 ;  /* 0x00000025b2317211 */ /* 0x080fe200030f16ff */
[----:B------:R-:W-:Y:S01]  /*2080*/  IMAD R158, R2, 0xf, RZ ;  /* 0x0000000f029e7824 */ /* 0x000fe200078e02ff */
[-C--:B------:R-:W-:Y:S01]  /*2090*/  LEA.HI.X.SX32 R51, R174, R37.reuse, 0x2, P0 ;  /* 0x00000025ae337211 */ /* 0x080fe200000f16ff */
[C---:B------:R-:W-:Y:S01]  /*20a0*/  IMAD.SHL.U32 R156, R2.reuse, 0x10, RZ ;  /* 0x00000010029c7824 */ /* 0x040fe200078e00ff */
[-C--:B------:R-:W-:Y:S01]  /*20b0*/  IADD3 R54, P1, PT, R55, R36.reuse, RZ ;  /* 0x0000002437367210 */ /* 0x080fe20007f3e0ff */
[C---:B------:R-:W-:Y:S01]  /*20c0*/  IMAD R71, R2.reuse, 0x44, RZ ;  /* 0x0000004402477824 */ /* 0x040fe200078e02ff */
[-C--:B------:R-:W-:Y:S01]  /*20d0*/  IADD3 R56, P6, PT, R57, R36.reuse, RZ ;  /* 0x0000002439387210 */ /* 0x080fe20007fde0ff */
[----:B------:R-:W-:Y:S01]  /*20e0*/  IMAD R73, R2, 0x48, RZ ;  /* 0x0000004802497824 */ /* 0x000fe200078e02ff */
[-C--:B------:R-:W-:Y:S01]  /*20f0*/  LEA.HI.X.SX32 R53, R170, R37.reuse, 0x2, P2 ;  /* 0x00000025aa357211 */ /* 0x080fe200010f16ff */
[C---:B------:R-:W-:Y:S01]  /*2100*/  IMAD R33, R2.reuse, 0x4c, RZ ;  /* 0x0000004c02217824 */ /* 0x040fe200078e02ff */
[-C--:B------:R-:W-:Y:S01]  /*2110*/  IADD3 R58, P0, PT, R59, R36.reuse, RZ ;  /* 0x000000243b3a7210 */ /* 0x080fe20007f1e0ff */
[C---:B------:R-:W-:Y:S01]  /*2120*/  IMAD R35, R2.reuse, 0x50, RZ ;  /* 0x0000005002237824 */ /* 0x040fe200078e02ff */
[-C--:B------:R-:W-:Y:S01]  /*2130*/  IADD3 R60, P2, PT, R61, R36.reuse, RZ ;  /* 0x000000243d3c7210 */ /* 0x080fe20007f5e0ff */
[----:B------:R-:W-:Y:S01]  /*2140*/  IMAD R154, R2, 0x11, RZ ;  /* 0x00000011029a7824 */ /* 0x000fe200078e02ff */
[-C--:B------:R-:W-:Y:S01]  /*2150*/  LEA.HI.X.SX32 R55, R168, R37.reuse, 0x2, P1 ;  /* 0x00000025a8377211 */ /* 0x080fe200008f16ff */
[----:B------:R-:W-:Y:S01]  /*2160*/  IMAD R152, R2, 0x12, RZ ;  /* 0x0000001202987824 */ /* 0x000fe200078e02ff */
[-C--:B------:R-:W-:Y:S01]  /*2170*/  LEA.HI.X.SX32 R57, R166, R37.reuse, 0x2, P6 ;  /* 0x00000025a6397211 */ /* 0x080fe200030f16ff */
        /* <DEDUP_REMOVED lines=28> */
[C---:B------:R-:W-:Y:S01]  /*2340*/  IMAD R9, R2.reuse, 0x74, RZ ;  /* 0x0000007402097824 */ /* 0x040fe200078e02ff */
[----:B------:R-:W-:Y:S01]  /*2350*/  ISETP.GE.U32.AND P5, PT, R21, 0x7fffffe0, PT ;  /* 0x7fffffe01500780c */ /* 0x000fe20003fa6070 */
[----:B------:R-:W-:Y:S01]  /*2360*/  IMAD R21, R2, 0x68, RZ ;  /* 0x0000006802157824 */ /* 0x000fe200078e02ff */
[-C--:B------:R-:W-:Y:S01]  /*2370*/  LEA.HI.X.SX32 R71, R154, R37.reuse, 0x2, P1 ;  /* 0x000000259a477211 */ /* 0x080fe200008f16ff */
[----:B------:R-:W-:Y:S01]  /*2380*/  VIADD R4, R145, 0xfffffffc ;  /* 0xfffffffc91047836 */ /* 0x000fe20000000000 */
        /* <DEDUP_REMOVED lines=8> */
[----:B------:R-:W-:Y:S01]  /*2410*/  LEA.HI.X.SX32 R35, R180, R37, 0x2, P2 ;  /* 0x00000025b4237211 */ /* 0x000fe200010f16ff */
[----:B------:R-:W-:Y:S01]  /*2420*/  IMAD R11, R2, 0x7c, RZ ;  /* 0x0000007c020b7824 */ /* 0x000fe200078e02ff */
[----:B------:R-:W-:-:S02]  /*2430*/  IADD3 R30, P0, PT, R31, R36, RZ ;  /* 0x000000241f1e7210 */ /* 0x000fc40007f1e0ff */
[-C--:B------:R-:W-:Y:S02]  /*2440*/  IADD3 R24, P2, PT, R25, R36.reuse, RZ ;  /* 0x0000002419187210 */ /* 0x080fe40007f5e0ff */
[-C--:B------:R-:W-:Y:S02]  /*2450*/  LEA.HI.X.SX32 R75, R148, R37.reuse, 0x2, P1 ;  /* 0x00000025944b7211 */ /* 0x080fe400008f16ff */
[-C--:B------:R-:W-:Y:S02]  /*2460*/  LEA.HI.X.SX32 R29, R146, R37.reuse, 0x2, P6 ;  /* 0x00000025921d7211 */ /* 0x080fe400030f16ff */
[----:B------:R-:W-:Y:S02]  /*2470*/  LEA.HI.X.SX32 R31, R144, R37, 0x2, P0 ;  /* 0x00000025901f7211 */ /* 0x000fe400000f16ff */
[-C--:B------:R-:W-:Y:S02]  /*2480*/  IADD3 R26, P1, PT, R27, R36.reuse, RZ ;  /* 0x000000241b1a7210 */ /* 0x080fe40007f3e0ff */
[----:B------:R-:W-:-:S02]  /*2490*/  IADD3 R20, P6, PT, R21, R36, RZ ;  /* 0x0000002415147210 */ /* 0x000fc40007fde0ff */
[-C--:B------:R-:W-:Y:S02]  /*24a0*/  LEA.HI.X.SX32 R25, R176, R37.reuse, 0x2, P2 ;  /* 0x00000025b0197211 */ /* 0x080fe400010f16ff */
[-C--:B------:R-:W-:Y:S02]  /*24b0*/  IADD3 R22, P0, PT, R23, R36.reuse, RZ ;  /* 0x0000002417167210 */ /* 0x080fe40007f1e0ff */
[----:B------:R-:W-:Y:S02]  /*24c0*/  IADD3 R12, P2, PT, R13, R36, RZ ;  /* 0x000000240d0c7210 */ /* 0x000fe40007f5e0ff */
[-C--:B------:R-:W-:Y:S02]  /*24d0*/  LEA.HI.X.SX32 R27, R142, R37.reuse, 0x2, P1 ;  /* 0x000000258e1b7211 */ /* 0x080fe400008f16ff */
[-C--:B------:R-:W-:Y:S02]  /*24e0*/  LEA.HI.X.SX32 R21, R141, R37.reuse, 0x2, P6 ;  /* 0x000000258d157211 */ /* 0x080fe400030f16ff */
[----:B------:R-:W-:-:S02]  /*24f0*/  LEA.HI.X.SX32 R23, R140, R37, 0x2, P0 ;  /* 0x000000258c177211 */ /* 0x000fc400000f16ff */
[----:B------:R-:W-:Y:S02]  /*2500*/  ISETP.GE.U32.AND P1, PT, R4, 0x7fffffdd, PT ;  /* 0x7fffffdd0400780c */ /* 0x000fe40003f26070 */
[----:B------:R-:W-:Y:S02]  /*2510*/  ISETP.NE.U32.AND P0, PT, R126, RZ, PT ;  /* 0x000000ff7e00720c */ /* 0x000fe40003f05070 */
[----:B------:R-:W-:Y:S02]  /*2520*/  LEA.HI.X.SX32 R13, R172, R37, 0x2, P2 ;  /* 0x00000025ac0d7211 */ /* 0x000fe400010f16ff */
[----:B------:R-:W-:Y:S01]  /*2530*/  IADD3 R8, P6, PT, R9, R36, RZ ;  /* 0x0000002409087210 */ /* 0x000fe20007fde0ff */
[----:B------:R-:W-:-:S12]  /*2540*/  BRA.U UP0, `(.L_x_11) ;  /* 0x0000000100187547 */ /* 0x000fd8000b800000 */
[----:B------:R-:W-:Y:S01]  /*2550*/  ELECT P2, URZ, PT ;  /* 0x0000000000ff782f */ /* 0x000fe20003840000 */
[----:B------:R-:W-:Y:S01]  /*2560*/  IMAD.MOV.U32 R4, RZ, RZ, 0x1 ;  /* 0x00000001ff047424 */ /* 0x000fe200078e00ff */
[----:B------:R-:W-:Y:S11]  /*2570*/  UVIRTCOUNT.DEALLOC.SMPOOL 0x80 ;  /* 0x000000800000784c */ /* 0x000ff60000000000 */
[----:B------:R-:W-:-:S04]  /*2580*/  @P2 MOV R5, 0x40 ;  /* 0x0000004000052802 */ /* 0x000fc80000000f00 */
[----:B------:R-:W-:-:S05]  /*2590*/  @P2 LEA R5, R92, R5, 0x18 ;  /* 0x000000055c052211 */ /* 0x000fca00078ec0ff */
[----:B------:R1:W-:Y:S02]  /*25a0*/  @P2 STS.U8 [R5], R4 ;  /* 0x0000000405002388 */ /* 0x0003e40000000000 */
.L_x_11:
[----:B------:R-:W-:Y:S01]  /*25b0*/  UIADD3 UR10, UPT, UPT, UR18, UR10, URZ ;  /* 0x0000000a120a7290 */ /* 0x000fe2000fffe0ff */
[----:B------:R-:W-:Y:S01]  /*25c0*/  IADD3 R6, P2, PT, R7, R36, RZ ;  /* 0x0000002407067210 */ /* 0x000fe20007f5e0ff */
[----:B------:R-:W-:Y:S01]  /*25d0*/  VOTEU.ALL UP1, P0 ;  /* 0x0000000000ff7886 */ /* 0x000fe20000020000 */
[----:B------:R-:W-:Y:S01]  /*25e0*/  UIADD3 UR11, UPT, UPT, UR9, 0xe000, URZ ;  /* 0x0000e000090b7890 */ /* 0x000fe2000fffe0ff */
[----:B------:R-:W-:Y:S01]  /*25f0*/  VIADD R14, R145, 0xfffffffb ;  /* 0xfffffffb910e7836 */ /* 0x000fe20000000000 */
[----:B------:R-:W-:Y:S01]  /*2600*/  LEA.HI.X.SX32 R7, R194, R37, 0x2, P2 ;  /* 0x00000025c2077211 */ /* 0x000fe200010f16ff */
[----:B------:R-:W-:Y:S01]  /*2610*/  VOTEU.ALL UP2, P0 ;  /* 0x0000000000ff7886 */ /* 0x000fe20000040000 */
[----:B------:R-:W-:-:S04]  /*2620*/  @!UP1 UIADD3 UR6, UPT, UPT, -UR4, 0x100000, URZ ;  /* 0x0010000004069890 */ /* 0x000fc8000fffe1ff */
[----:B------:R-:W-:Y:S02]  /*2630*/  @!UP1 USHF.L.U32 UR7, UR6, 0xb, URZ ;  /* 0x0000000b06079899 */ /* 0x000fe400080006ff */
[----:B------:R-:W-:Y:S01]  /*2640*/  @!UP1 USHF.L.U32 UR6, UR6, 0x1, URZ ;  /* 0x0000000106069899 */ /* 0x000fe200080006ff */
[----:B------:R-:W-:Y:S01]  /*2650*/  VIADD R83, R145, 0xffffffe0 ;  /* 0xffffffe091537836 */ /* 0x000fe20000000000 */
[----:B------:R-:W-:Y:S01]  /*2660*/  STTM.x128 tmem[UR10], RZ ;  /* 0x000000ff000079ed */ /* 0x000fe200083c000a */
[----:B------:R-:W2:Y:S01]  /*2670*/  FENCE.VIEW.ASYNC.T ;  /* 0x00000000000073c6 */ /* 0x000ea20000000200 */
[----:B------:R-:W-:-:S04]  /*2680*/  @!UP1 UIADD3 UR4, UPT, UPT, -UR4, 0x100000, URZ ;  /* 0x0010000004049890 */ /* 0x000fc8000fffe1ff */
[----:B------:R-:W-:Y:S02]  /*2690*/  @!UP1 USHF.L.U32 UR5, UR4, 0xb, URZ ;  /* 0x0000000b04059899 */ /* 0x000fe400080006ff */
[----:B------:R-:W-:Y:S01]  /*26a0*/  @!UP1 USHF.L.U32 UR4, UR4, 0x1, URZ ;  /* 0x0000000104049899 */ /* 0x000fe200080006ff */
[----:B--2---:R-:W-:Y:S01]  /*26b0*/  BAR.SYNC.DEFER_BLOCKING 0x0 ;  /* 0x0000000000007b1d */ /* 0x004fe20000010000 */
[----:B-1----:R-:W-:Y:S01]  /*26c0*/  IADD3 R4, P2, PT, R11, R36, RZ ;  /* 0x000000240b047210 */ /* 0x002fe20007f5e0ff */
[----:B------:R-:W-:Y:S01]  /*26d0*/  VIADD R11, R145, 0xfffffffa ;  /* 0xfffffffa910b7836 */ /* 0x000fe20000000000 */
[----:B------:R-:W-:Y:S01]  /*26e0*/  LEA R147, R126, UR9, 0x7 ;  /* 0x000000097e937c11 */ /* 0x000fe2000f8e38ff */
[----:B------:R-:W-:Y:S01]  /*26f0*/  IMAD.IADD R77, R77, 0x1, R78 ;  /* 0x000000014d4d7824 */ /* 0x000fe200078e024e */
[-C--:B------:R-:W-:Y:S01]  /*2700*/  LEA.HI.X.SX32 R5, R196, R37.reuse, 0x2, P2 ;  /* 0x00000025c4057211 */ /* 0x080fe200010f16ff */
[----:B------:R-:W-:Y:S01]  /*2710*/  VOTEU.ALL UP1, P0 ;  /* 0x0000000000ff7886 */ /* 0x000fe20000020000 */
[----:B------:R-:W-:Y:S01]  /*2720*/  ISETP.GE.U32.AND P2, PT, R14, 0x7fffffdc, PT ;  /* 0x7fffffdc0e00780c */ /* 0x000fe20003f46070 */
[----:B------:R-:W-:Y:S01]  /*2730*/  VIADD R14, R145, 0xfffffff8 ;  /* 0xfffffff8910e7836 */ /* 0x000fe20000000000 */
[----:B------:R-:W-:Y:S01]  /*2740*/  LOP3.LUT R77, R77, 0x3, RZ, 0xc0, !PT ;  /* 0x000000034d4d7812 */ /* 0x000fe200078ec0ff */
[----:B------:R-:W-:Y:S01]  /*2750*/  IMAD.IADD R81, R81, 0x1, R82 ;  /* 0x0000000151517824 */ /* 0x000fe200078e0252 */
[----:B------:R-:W-:Y:S01]  /*2760*/  LEA.HI.X.SX32 R9, R192, R37, 0x2, P6 ;  /* 0x00000025c0097211 */ /* 0x000fe200030f16ff */
[----:B------:R-:W-:Y:S01]  /*2770*/  IMAD.IADD R17, R17, 0x1, R18 ;  /* 0x0000000111117824 */ /* 0x000fe200078e0212 */
[----:B------:R-:W-:Y:S01]  /*2780*/  IADD3 R19, PT, PT, R77, R76, R19 ;  /* 0x0000004c4d137210 */ /* 0x000fe20007ffe013 */
[----:B------:R-:W-:Y:S01]  /*2790*/  VIADD R149, R145, 0x1f ;  /* 0x0000001f91957836 */ /* 0x000fe20000000000 */
[----:B------:R-:W-:Y:S01]  /*27a0*/  LOP3.LUT R81, R81, 0x3, RZ, 0xc0, !PT ;  /* 0x0000000351517812 */ /* 0x000fe200078ec0ff */
[----:B------:R-:W-:Y:S01]  /*27b0*/  IMAD.SHL.U32 R122, R126, 0x4, RZ ;  /* 0x000000047e7a7824 */ /* 0x000fe200078e00ff */
[----:B------:R-:W-:Y:S01]  /*27c0*/  LOP3.LUT R17, R17, 0x3, RZ, 0xc0, !PT ;  /* 0x0000000311117812 */ /* 0x000fe200078ec0ff */
[----:B------:R-:W-:Y:S01]  /*27d0*/  IMAD.SHL.U32 R19, R19, 0x100, RZ ;  /* 0x0000010013137824 */ /* 0x000fe200078e00ff */
[----:B------:R-:W-:Y:S01]  /*27e0*/  IADD3 R79, PT, PT, R81, R80, R79 ;  /* 0x00000050514f7210 */ /* 0x000fe20007ffe04f */
[----:B------:R-:W-:Y:S01]  /*27f0*/  VIADD R78, R145, 0xffffffc1 ;  /* 0xffffffc1914e7836 */ /* 0x000fe20000000000 */
[----:B------:R-:W-:Y:S01]  /*2800*/  IADD3 R15, PT, PT, R17, R16, R15 ;  /* 0x00000010110f7210 */ /* 0x000fe20007ffe00f */
[----:B------:R-:W-:Y:S01]  /*2810*/  VIADD R82, R145, 0xffffffc2 ;  /* 0xffffffc291527836 */ /* 0x000fe20000000000 */
[----:B------:R-:W-:Y:S01]  /*2820*/  LOP3.LUT R124, R10, 0x1f, RZ, 0xc0, !PT ;  /* 0x0000001f0a7c7812 */ /* 0x000fe200078ec0ff */
[----:B------:R-:W1:Y:S02]  /*2830*/  FENCE.VIEW.ASYNC.S ;  /* 0x00000000000073c6 */ /* 0x000e640000000000 */
[----:B-1----:R-:W1:Y:S02]  /*2840*/  @!UP1 SYNCS.EXCH.64 URZ, [UR11], UR6 ;  /* 0x000000060bff95b2 */ /* 0x002e640008000100 */
[----:B-1----:R-:W-:Y:S01]  /*2850*/  BAR.SYNC.DEFER_BLOCKING 0x0 ;  /* 0x0000000000007b1d */ /* 0x002fe20000010000 */
[----:B------:R-:W-:Y:S01]  /*2860*/  ISETP.GT.AND P6, PT, R149, 0x1f, PT ;  /* 0x0000001f9500780c */ /* 0x000fe20003fc4270 */
[C---:B------:R-:W-:Y:S01]  /*2870*/  VIADD R86, R145.reuse, 0xffffffd8 ;  /* 0xffffffd891567836 */ /* 0x040fe20000000000 */
[----:B------:R-:W-:Y:S01]  /*2880*/  P2R R163, PR, RZ, 0x1 ;  /* 0x00000001ffa37803 */ /* 0x000fe20000000000 */
[----:B------:R-:W-:Y:S01]  /*2890*/  IMAD R151, R124, R3, RZ ;  /* 0x000000037c977224 */ /* 0x000fe200078e02ff */
[----:B------:R-:W-:Y:S01]  /*28a0*/  UIADD3 UR19, UPT, UPT, UR18, 0x80, URZ ;  /* 0x0000008012137890 */ /* 0x000fe2000fffe0ff */
[----:B------:R-:W-:-:S02]  /*28b0*/  VIADD R89, R145, 0xffffffda ;  /* 0xffffffda91597836 */ /* 0x000fc40000000000 */
[C---:B------:R-:W-:Y:S02]  /*28c0*/  VIADD R90, R145.reuse, 0xffffffd4 ;  /* 0xffffffd4915a7836 */ /* 0x040fe40000000000 */
[C---:B------:R-:W-:Y:S02]  /*28d0*/  VIADD R95, R145.reuse, 0xffffffd6 ;  /* 0xffffffd6915f7836 */ /* 0x040fe40000000000 */
[C---:B------:R-:W-:Y:S02]  /*28e0*/  VIADD R96, R145.reuse, 0xffffffd0 ;  /* 0xffffffd091607836 */ /* 0x040fe40000000000 */
[C---:B------:R-:W-:Y:S02]  /*28f0*/  VIADD R101, R145.reuse, 0xffffffd2 ;  /* 0xffffffd291657836 */ /* 0x040fe40000000000 */
[----:B------:R-:W-:Y:S02]  /*2900*/  VIADD R153, R145, 0xffffffc0 ;  /* 0xffffffc091997836 */ /* 0x000fe40000000000 */
[----:B------:R-:W-:-:S02]  /*2910*/  IMAD.SHL.U32 R155, R2, 0x20, RZ ;  /* 0x00000020029b7824 */ /* 0x000fc400078e00ff */
[----:B------:R-:W-:Y:S02]  /*2920*/  IMAD.SHL.U32 R165, R3, 0x20, RZ ;  /* 0x0000002003a57824 */ /* 0x000fe400078e00ff */
[----:B------:R-:W-:Y:S01]  /*2930*/  IMAD.SHL.U32 R127, R155, 0x4, RZ ;  /* 0x000000049b7f7824 */ /* 0x000fe200078e00ff */
[----:B------:R-:W-:Y:S01]  /*2940*/  SHF.R.S32.HI R230, RZ, 0x1f, R155 ;  /* 0x0000001fffe67819 */ /* 0x000fe2000001149b */
[----:B------:R1:W2:Y:S02]  /*2950*/  @!UP2 SYNCS.EXCH.64 URZ, [UR9+0xe008], UR4 ;  /* 0x00e0080409ffa5b2 */ /* 0x0002a40008000100 */
[----:B------:R-:W-:Y:S01]  /*2960*/  @!PT LDS RZ, [RZ] ;  /* 0x00000000fffff984 */ /* 0x000fe20000000800 */
[----:B------:R-:W-:Y:S01]  /*2970*/  @!PT LDS RZ, [RZ] ;  /* 0x00000000fffff984 */ /* 0x000fe20000000800 */
[----:B------:R-:W-:Y:S01]  /*2980*/  @!PT LDS RZ, [RZ] ;  /* 0x00000000fffff984 */ /* 0x000fe20000000800 */
[----:B--2---:R-:W-:Y:S01]  /*2990*/  LDGSTS.E [R147], desc[UR16][R36.64], !P5 ;  /* 0x0000000024937fae */ /* 0x004fe2000e9a1010 */
[----:B------:R-:W-:Y:S01]  /*29a0*/  ISETP.GE.U32.AND P5, PT, R11, 0x7fffffdb, PT ;  /* 0x7fffffdb0b00780c */ /* 0x000fe20003fa6070 */
[----:B------:R-:W-:Y:S01]  /*29b0*/  VIADD R11, R145, 0xfffffff9 ;  /* 0xfffffff9910b7836 */ /* 0x000fe20000000000 */
[----:B------:R-:W-:Y:S01]  /*29c0*/  SHF.L.U64.HI R128, R155, 0x2, R230 ;  /* 0x000000029b807819 */ /* 0x000fe200000102e6 */
[----:B------:R-:W-:Y:S01]  /*29d0*/  LDGSTS.E [R147+0x4], desc[UR16][R38.64], !P3 ;  /* 0x0000400026937fae */ /* 0x000fe2000d9a1010 */
[----:B------:R-:W-:Y:S01]  /*29e0*/  IMAD.SHL.U32 R3, R165, 0x4, RZ ;  /* 0x00000004a5037824 */ /* 0x000fe200078e00ff */
[----:B------:R-:W-:Y:S01]  /*29f0*/  SHF.R.S32.HI R232, RZ, 0x1f, R165 ;  /* 0x0000001fffe87819 */ /* 0x000fe200000114a5 */
[----:B------:R-:W-:Y:S01]  /*2a00*/  VIADD R167, R145, 0xffffffbb ;  /* 0xffffffbb91a77836 */ /* 0x000fe20000000000 */
[----:B------:R-:W-:Y:S01]  /*2a10*/  LDGSTS.E [R147+0x8], desc[UR16][R40.64], !P4 ;  /* 0x0000800028937fae */ /* 0x000fe2000e1a1010 */
[----:B------:R-:W-:Y:S01]  /*2a20*/  ISETP.GE.U32.AND P3, PT, R11, 0x7fffffda, PT ;  /* 0x7fffffda0b00780c */ /* 0x000fe20003f66070 */
[----:B------:R-:W-:Y:S01]  /*2a30*/  VIADD R11, R145, 0xfffffff7 ;  /* 0xfffffff7910b7836 */ /* 0x000fe20000000000 */
[----:B------:R-:W-:Y:S01]  /*2a40*/  ISETP.GE.U32.AND P4, PT, R14, 0x7fffffd9, PT ;  /* 0x7fffffd90e00780c */ /* 0x000fe20003f86070 */
[----:B------:R-:W-:Y:S01]  /*2a50*/  LDGSTS.E [R147+0xc], desc[UR16][R42.64], !P1 ;  /* 0x0000c0002a937fae */ /* 0x000fe2000c9a1010 */
[----:B------:R-:W-:Y:S01]  /*2a60*/  ISETP.GE.U32.AND P1, PT, R83, 0x7fffffc1, PT ;  /* 0x7fffffc15300780c */ /* 0x000fe20003f26070 */
[----:B-1----:R-:W1:Y:S01]  /*2a70*/  LDCU UR4, c[0x0][0x3b0] ;  /* 0x00007600ff0477ac */ /* 0x002e620008000800 */
[----:B------:R-:W-:Y:S01]  /*2a80*/  SHF.L.U64.HI R129, R165, 0x2, R232 ;  /* 0x00000002a5817819 */ /* 0x000fe200000102e8 */
[----:B------:R-:W-:Y:S01]  /*2a90*/  LDGSTS.E [R147+0x10], desc[UR16][R44.64], !P2 ;  /* 0x000100002c937fae */ /* 0x000fe2000d1a1010 */
[----:B------:R-:W-:-:S02]  /*2aa0*/  SEL R14, RZ, 0x1, P1 ;  /* 0x00000001ff0e7807 */ /* 0x000fc40000800000 */
[----:B------:R-:W-:Y:S01]  /*2ab0*/  ISETP.GE.U32.AND P2, PT, R11, 0x7fffffd8, PT ;  /* 0x7fffffd80b00780c */ /* 0x000fe20003f46070 */
[----:B------:R-:W-:Y:S01]  /*2ac0*/  VIADD R11, R145, 0xfffffff6 ;  /* 0xfffffff6910b7836 */ /* 0x000fe20000000000 */
[----:B------:R-:W-:Y:S01]  /*2ad0*/  LDGSTS.E [R147+0x14], desc[UR16][R46.64], !P5 ;  /* 0x000140002e937fae */ /* 0x000fe2000e9a1010 */
[----:B------:R-:W-:-:S03]  /*2ae0*/  IMAD.IADD R14, R14, 0x1, R87 ;  /* 0x000000010e0e7824 */ /* 0x000fc600078e0257 */
[----:B------:R-:W-:Y:S01]  /*2af0*/  ISETP.GE.U32.AND P5, PT, R11, 0x7fffffd7, PT ;  /* 0x7fffffd70b00780c */ /* 0x000fe20003fa6070 */
[----:B------:R-:W-:Y:S01]  /*2b00*/  VIADD R11, R145, 0xfffffff5 ;  /* 0xfffffff5910b7836 */ /* 0x000fe20000000000 */
[----:B------:R-:W-:Y:S01]  /*2b10*/  LOP3.LUT R14, R14, 0x3, RZ, 0xc0, !PT ;  /* 0x000000030e0e7812 */ /* 0x000fe200078ec0ff */
[----:B------:R-:W-:Y:S03]  /*2b20*/  LDGSTS.E [R147+0x18], desc[UR16][R48.64], !P3 ;  /* 0x0001800030937fae */ /* 0x000fe6000d9a1010 */
[----:B------:R-:W-:Y:S01]  /*2b30*/  IADD3 R14, PT, PT, R14, R85, R84 ;  /* 0x000000550e0e7210 */ /* 0x000fe20007ffe054 */
[----:B------:R-:W-:Y:S01]  /*2b40*/  LDGSTS.E [R147+0x1c], desc[UR16][R50.64], !P4 ;  /* 0x0001c00032937fae */ /* 0x000fe2000e1a1010 */
[----:B------:R-:W-:Y:S01]  /*2b50*/  ISETP.GE.U32.AND P3, PT, R11, 0x7fffffd6, PT ;  /* 0x7fffffd60b00780c */ /* 0x000fe20003f66070 */
[C---:B------:R-:W-:Y:S01]  /*2b60*/  VIADD R11, R145.reuse, 0xfffffff4 ;  /* 0xfffffff4910b7836 */ /* 0x040fe20000000000 */
[----:B------:R-:W-:Y:S01]  /*2b70*/  LOP3.LUT R14, R14, 0xf, RZ, 0xc0, !PT ;  /* 0x0000000f0e0e7812 */ /* 0x000fe200078ec0ff */
[----:B------:R-:W-:Y:S01]  /*2b80*/  LDGSTS.E [R147+0x20], desc[UR16][R52.64], !P2 ;  /* 0x0002000034937fae */ /* 0x000fe2000d1a1010 */
[----:B------:R-:W-:-:S02]  /*2b90*/  VIADD R84, R145, 0xffffffdc ;  /* 0xffffffdc91547836 */ /* 0x000fc40000000000 */
[----:B------:R-:W-:Y:S01]  /*2ba0*/  ISETP.GE.U32.AND P4, PT, R11, 0x7fffffd5, PT ;  /* 0x7fffffd50b00780c */ /* 0x000fe20003f86070 */
[----:B------:R-:W-:Y:S01]  /*2bb0*/  VIADD R11, R145, 0xfffffff3 ;  /* 0xfffffff3910b7836 */ /* 0x000fe20000000000 */
[----:B------:R-:W-:Y:S01]  /*2bc0*/  LDGSTS.E [R147+0x24], desc[UR16][R54.64], !P5 ;  /* 0x0002400036937fae */ /* 0x000fe2000e9a1010 */
[----:B------:R-:W-:Y:S01]  /*2bd0*/  IMAD R79, R79, 0x10, R14 ;  /* 0x000000104f4f7824 */ /* 0x000fe200078e020e */
[----:B------:R-:W-:Y:S01]  /*2be0*/  LOP3.LUT R14, R19, 0xf00, RZ, 0xe2, !PT ;  /* 0x00000f00130e7812 */ /* 0x000fe200078ee2ff */
[----:B------:R-:W-:Y:S01]  /*2bf0*/  VIADD R85, R145, 0xffffffde ;  /* 0xffffffde91557836 */ /* 0x000fe20000000000 */
[----:B------:R-:W-:Y:S01]  /*2c00*/  ISETP.GE.U32.AND P2, PT, R11, 0x7fffffd4, PT ;  /* 0x7fffffd40b00780c */ /* 0x000fe20003f46070 */
[----:B------:R-:W-:Y:S01]  /*2c10*/  VIADD R11, R145, 0xfffffff2 ;  /* 0xfffffff2910b7836 */ /* 0x000fe20000000000 */
[----:B------:R-:W-:Y:S01]  /*2c20*/  LOP3.LUT R79, R79, 0xff, RZ, 0xc0, !PT ;  /* 0x000000ff4f4f7812 */ /* 0x000fe200078ec0ff */
[----:B------:R-:W-:Y:S01]  /*2c30*/  IMAD R14, R15, 0x1000, R14 ;  /* 0x000010000f0e7824 */ /* 0x000fe200078e020e */
[----:B------:R-:W-:Y:S01]  /*2c40*/  LDGSTS.E [R147+0x28], desc[UR16][R56.64], !P3 ;  /* 0x0002800038937fae */ /* 0x000fe2000d9a1010 */
[----:B-1----:R-:W-:Y:S01]  /*2c50*/  IMAD R198, R198, UR4, RZ ;  /* 0x00000004c6c67c24 */ /* 0x002fe2000f8e02ff */
[----:B------:R-:W-:Y:S01]  /*2c60*/  ISETP.GE.U32.AND P5, PT, R11, 0x7fffffd3, PT ;  /* 0x7fffffd30b00780c */ /* 0x000fe20003fa6070 */
[----:B------:R-:W-:Y:S01]  /*2c70*/  IMAD.IADD R14, R14, 0x1, R79 ;  /* 0x000000010e0e7824 */ /* 0x000fe200078e024f */
[----:B------:R-:W-:Y:S01]  /*2c80*/  LDGSTS.E [R147+0x2c], desc[UR16][R58.64], !P4 ;  /* 0x0002c0003a937fae */ /* 0x000fe2000e1a1010 */
[----:B------:R-:W-:-:S02]  /*2c90*/  VIADD R11, R145, 0xfffffff1 ;  /* 0xfffffff1910b7836 */ /* 0x000fc40000000000 */
[----:B------:R-:W-:Y:S01]  /*2ca0*/  VIADD R79, R145, 0xffffffc7 ;  /* 0xffffffc7914f7836 */ /* 0x000fe20000000000 */
[----:B------:R-:W-:Y:S01]  /*2cb0*/  LOP3.LUT R102, R14, 0xffff, RZ, 0xc0, !PT ;  /* 0x0000ffff0e667812 */ /* 0x000fe200078ec0ff */
[----:B------:R-:W-:Y:S01]  /*2cc0*/  LDGSTS.E [R147+0x30], desc[UR16][R60.64], !P2 ;  /* 0x000300003c937fae */ /* 0x000fe2000d1a1010 */
[----:B------:R-:W-:Y:S01]  /*2cd0*/  ISETP.GE.U32.AND P3, PT, R11, 0x7fffffd2, PT ;  /* 0x7fffffd20b00780c */ /* 0x000fe20003f66070 */
[----:B------:R-:W-:Y:S01]  /*2ce0*/  VIADD R11, R145, 0xfffffff0 ;  /* 0xfffffff0910b7836 */ /* 0x000fe20000000000 */
[--C-:B------:R-:W-:Y:S01]  /*2cf0*/  SHF.R.U32.HI R14, RZ, 0xf, R102.reuse ;  /* 0x0000000fff0e7819 */ /* 0x100fe20000011666 */
[----:B------:R-:W-:Y:S01]  /*2d00*/  IMAD R202, R202, UR4, RZ ;  /* 0x00000004caca7c24 */ /* 0x000fe2000f8e02ff */
[--C-:B------:R-:W-:Y:S01]  /*2d10*/  SHF.R.U32.HI R15, RZ, 0x7, R102.reuse ;  /* 0x00000007ff0f7819 */ /* 0x100fe20000011666 */
[----:B------:R-:W-:Y:S01]  /*2d20*/  LDGSTS.E [R147+0x34], desc[UR16][R62.64], !P5 ;  /* 0x000340003e937fae */ /* 0x000fe2000e9a1010 */
[----:B------:R-:W-:Y:S01]  /*2d30*/  ISETP.GE.U32.AND P4, PT, R11, 0x7fffffd1, PT ;  /* 0x7fffffd10b00780c */ /* 0x000fe20003f86070 */
[----:B------:R-:W-:Y:S01]  /*2d40*/  IMAD R206, R206, UR4, RZ ;  /* 0x00000004cece7c24 */ /* 0x000fe2000f8e02ff */
[----:B------:R-:W-:Y:S01]  /*2d50*/  LOP3.LUT P2, RZ, R14, 0x1, RZ, 0xc0, !PT ;  /* 0x000000010eff7812 */ /* 0x000fe2000784c0ff */
[----:B------:R-:W-:Y:S01]  /*2d60*/  IMAD R210, R210, UR4, RZ ;  /* 0x00000004d2d27c24 */ /* 0x000fe2000f8e02ff */
[--C-:B------:R-:W-:Y:S01]  /*2d70*/  SHF.R.U32.HI R14, RZ, 0xe, R102.reuse ;  /* 0x0000000eff0e7819 */ /* 0x100fe20000011666 */
[----:B------:R-:W-:Y:S01]  /*2d80*/  IMAD R214, R214, UR4, RZ ;  /* 0x00000004d6d67c24 */ /* 0x000fe2000f8e02ff */
[--C-:B------:R-:W-:Y:S01]  /*2d90*/  SHF.R.U32.HI R11, RZ, 0xd, R102.reuse ;  /* 0x0000000dff0b7819 */ /* 0x100fe20000011666 */
[----:B------:R-:W-:Y:S01]  /*2da0*/  LDGSTS.E [R147+0x38], desc[UR16][R64.64], !P3 ;  /* 0x0003800040937fae */ /* 0x000fe2000d9a1010 */
[----:B------:R-:W-:Y:S01]  /*2db0*/  LOP3.LUT P5, RZ, R14, 0x1, RZ, 0xc0, !PT ;  /* 0x000000010eff7812 */ /* 0x000fe200078ac0ff */
[----:B------:R-:W-:Y:S01]  /*2dc0*/  IMAD R216, R216, UR4, RZ ;  /* 0x00000004d8d87c24 */ /* 0x000fe2000f8e02ff */
[----:B------:R-:W-:Y:S01]  /*2dd0*/  LOP3.LUT P3, RZ, R11, 0x1, RZ, 0xc0, !PT ;  /* 0x000000010bff7812 */ /* 0x000fe2000786c0ff */
[----:B------:R-:W-:Y:S01]  /*2de0*/  IMAD R218, R218, UR4, RZ ;  /* 0x00000004dada7c24 */ /* 0x000fe2000f8e02ff */
[--C-:B------:R-:W-:Y:S01]  /*2df0*/  SHF.R.U32.HI R14, RZ, 0xc, R102.reuse ;  /* 0x0000000cff0e7819 */ /* 0x100fe20000011666 */
[----:B------:R-:W-:Y:S01]  /*2e00*/  LDGSTS.E [R147+0x3c], desc[UR16][R66.64], !P4 ;  /* 0x0003c00042937fae */ /* 0x000fe2000e1a1010 */
[--C-:B------:R-:W-:Y:S01]  /*2e10*/  SHF.R.U32.HI R11, RZ, 0x8, R102.reuse ;  /* 0x00000008ff0b7819 */ /* 0x100fe20000011666 */
[----:B------:R-:W-:Y:S01]  /*2e20*/  IMAD R220, R220, UR4, RZ ;  /* 0x00000004dcdc7c24 */ /* 0x000fe2000f8e02ff */
[----:B------:R-:W-:Y:S01]  /*2e30*/  LOP3.LUT P4, RZ, R14, 0x1, RZ, 0xc0, !PT ;  /* 0x000000010eff7812 */ /* 0x000fe2000788c0ff */
[----:B------:R-:W-:Y:S01]  /*2e40*/  LDGSTS.E [R147+0x40], desc[UR16][R68.64], P2 ;  /* 0x0004000044937fae */ /* 0x000fe200091a1010 */
[----:B------:R-:W-:Y:S01]  /*2e50*/  LOP3.LUT P2, RZ, R11, 0x1, RZ, 0xc0, !PT ;  /* 0x000000010bff7812 */ /* 0x000fe2000784c0ff */
[----:B------:R-:W-:Y:S01]  /*2e60*/  IMAD R200, R200, UR4, RZ ;  /* 0x00000004c8c87c24 */ /* 0x000fe2000f8e02ff */
[--C-:B------:R-:W-:Y:S01]  /*2e70*/  SHF.R.U32.HI R14, RZ, 0xb, R102.reuse ;  /* 0x0000000bff0e7819 */ /* 0x100fe20000011666 */
[----:B------:R-:W-:Y:S01]  /*2e80*/  LDGSTS.E [R147+0x44], desc[UR16][R70.64], P5 ;  /* 0x0004400046937fae */ /* 0x000fe2000a9a1010 */
[--C-:B------:R-:W-:Y:S01]  /*2e90*/  SHF.R.U32.HI R11, RZ, 0xa, R102.reuse ;  /* 0x0000000aff0b7819 */ /* 0x100fe20000011666 */
[----:B------:R-:W-:Y:S01]  /*2ea0*/  IMAD R204, R204, UR4, RZ ;  /* 0x00000004cccc7c24 */ /* 0x000fe2000f8e02ff */
[----:B------:R-:W-:Y:S01]  /*2eb0*/  LOP3.LUT P5, RZ, R14, 0x1, RZ, 0xc0, !PT ;  /* 0x000000010eff7812 */ /* 0x000fe200078ac0ff */
[----:B------:R-:W-:Y:S01]  /*2ec0*/  LDGSTS.E [R147+0x48], desc[UR16][R72.64], P3 ;  /* 0x0004800048937fae */ /* 0x000fe200099a1010 */
[----:B------:R-:W-:Y:S01]  /*2ed0*/  LOP3.LUT P3, RZ, R11, 0x1, RZ, 0xc0, !PT ;  /* 0x000000010bff7812 */ /* 0x000fe2000786c0ff */
[----:B------:R-:W-:Y:S01]  /*2ee0*/  IMAD R208, R208, UR4, RZ ;  /* 0x00000004d0d07c24 */ /* 0x000fe2000f8e02ff */
[----:B------:R-:W-:Y:S01]  /*2ef0*/  SHF.R.U32.HI R11, RZ, 0x9, R102 ;  /* 0x00000009ff0b7819 */ /* 0x000fe20000011666 */
[----:B------:R-:W-:Y:S01]  /*2f00*/  LDGSTS.E [R147+0x4c], desc[UR16][R32.64], P4 ;  /* 0x0004c00020937fae */ /* 0x000fe2000a1a1010 */
[----:B------:R-:W-:-:S02]  /*2f10*/  IMAD R212, R212, UR4, RZ ;  /* 0x00000004d4d47c24 */ /* 0x000fc4000f8e02ff */
[----:B------:R-:W-:Y:S01]  /*2f20*/  LOP3.LUT P4, RZ, R11, 0x1, RZ, 0xc0, !PT ;  /* 0x000000010bff7812 */ /* 0x000fe2000788c0ff */
[----:B------:R-:W-:Y:S01]  /*2f30*/  IMAD R222, R222, UR4, RZ ;  /* 0x00000004dede7c24 */ /* 0x000fe2000f8e02ff */
[----:B------:R-:W-:Y:S01]  /*2f40*/  SHF.R.U32.HI R11, RZ, 0x1, R10 ;  /* 0x00000001ff0b7819 */ /* 0x000fe2000001160a */
[----:B------:R-:W-:Y:S01]  /*2f50*/  IMAD R224, R224, UR4, RZ ;  /* 0x00000004e0e07c24 */ /* 0x000fe2000f8e02ff */
[----:B------:R-:W-:Y:S01]  /*2f60*/  SEL R10, RZ, 0x4, !P6 ;  /* 0x00000004ff0a7807 */ /* 0x000fe20007000000 */
[----:B------:R1:W-:Y:S01]  /*2f70*/  LDGSTS.E [R147+0x50], desc[UR16][R34.64], P5 ;  /* 0x0005000022937fae */ /* 0x0003e2000a9a1010 */
[----:B------:R-:W-:Y:S01]  /*2f80*/  LOP3.LUT R122, R122, 0x30, R11, 0x78, !PT ;  /* 0x000000307a7a7812 */ /* 0x000fe200078e780b */
[----:B------:R-:W-:Y:S01]  /*2f90*/  VIADD R11, R145, 0xffffffcc ;  /* 0xffffffcc910b7836 */ /* 0x000fe20000000000 */
[C---:B------:R-:W-:Y:S01]  /*2fa0*/  LEA R121, P5, R151.reuse, UR14, 0x2 ;  /* 0x0000000e97797c11 */ /* 0x040fe2000f8a10ff */
[----:B------:R-:W-:Y:S01]  /*2fb0*/  LDGSTS.E [R147+0x54], desc[UR16][R74.64], P3 ;  /* 0x000540004a937fae */ /* 0x000fe200099a1010 */
[----:B------:R-:W-:Y:S01]  /*2fc0*/  ISETP.GE.AND P3, PT, R124, R145, PT ;  /* 0x000000917c00720c */ /* 0x000fe20003f66270 */
[----:B------:R-:W-:Y:S01]  /*2fd0*/  VIADD R159, R122, UR9 ;  /* 0x000000097a9f7c36 */ /* 0x000fe20008000000 */
[----:B------:R-:W-:Y:S01]  /*2fe0*/  LEA.HI.X.SX32 R77, R151, UR15, 0x2, P5 ;  /* 0x0000000f974d7c11 */ /* 0x000fe2000a8f16ff */
[----:B------:R2:W-:Y:S01]  /*2ff0*/  LDGSTS.E [R147+0x58], desc[UR16][R28.64], P4 ;  /* 0x000580001c937fae */ /* 0x0005e2000a1a1010 */
[----:B------:R-:W-:Y:S01]  /*3000*/  SEL R14, R10, RZ, !P3 ;  /* 0x000000ff0a0e7207 */ /* 0x000fe20005800000 */
[----:B------:R-:W-:Y:S01]  /*3010*/  VIADD R10, R145, 0xffffffcd ;  /* 0xffffffcd910a7836 */ /* 0x000fe20000000000 */
[----:B------:R-:W-:Y:S01]  /*3020*/  LOP3.LUT P3, RZ, R15, 0x1, RZ, 0xc0, !PT ;  /* 0x000000010fff7812 */ /* 0x000fe2000786c0ff */
[----:B------:R3:W-:Y:S01]  /*3030*/  LDGSTS.E [R147+0x5c], desc[UR16][R30.64], P2 ;  /* 0x0005c0001e937fae */ /* 0x0007e200091a1010 */
[----:B------:R-:W-:Y:S01]  /*3040*/  ISETP.GE.U32.AND P5, PT, R11, 0x7fffffad, PT ;  /* 0x7fffffad0b00780c */ /* 0x000fe20003fa6070 */
[C---:B------:R-:W-:Y:S01]  /*3050*/  VIADD R11, R145.reuse, 0xffffffce ;  /* 0xffffffce910b7836 */ /* 0x040fe20000000000 */
[----:B------:R-:W-:Y:S01]  /*3060*/  ISETP.GE.U32.AND P2, PT, R10, 0x7fffffae, PT ;  /* 0x7fffffae0a00780c */ /* 0x000fe20003f46070 */
[C---:B------:R-:W-:Y:S01]  /*3070*/  VIADD R10, R145.reuse, 0xffffffcf ;  /* 0xffffffcf910a7836 */ /* 0x040fe20000000000 */
[----:B------:R-:W-:Y:S01]  /*3080*/  SEL R17, RZ, 0x1, P5 ;  /* 0x00000001ff117807 */ /* 0x000fe20002800000 */
[----:B------:R-:W-:Y:S01]  /*3090*/  IMAD R226, R226, UR4, RZ ;  /* 0x00000004e2e27c24 */ /* 0x000fe2000f8e02ff */
[----:B------:R-:W-:Y:S01]  /*30a0*/  SEL R18, RZ, 0x1fffe, P2 ;  /* 0x0001fffeff127807 */ /* 0x000fe20001000000 */
[----:B------:R-:W-:Y:S01]  /*30b0*/  IMAD R228, R228, UR4, RZ ;  /* 0x00000004e4e47c24 */ /* 0x000fe2000f8e02ff */
[----:B------:R-:W-:Y:S01]  /*30c0*/  ISETP.GE.U32.AND P4, PT, R10, 0x7fffffb0, PT ;  /* 0x7fffffb00a00780c */ /* 0x000fe20003f86070 */
[----:B------:R-:W-:Y:S01]  /*30d0*/  VIADD R10, R145, 0xffffffc9 ;  /* 0xffffffc9910a7836 */ /* 0x000fe20000000000 */
[----:B------:R-:W-:Y:S01]  /*30e0*/  LOP3.LUT R157, R122, 0x40, RZ, 0x3c, !PT ;  /* 0x000000407a9d7812 */ /* 0x000fe200078e3cff */
[----:B------:R4:W-:Y:S01]  /*30f0*/  LDGSTS.E [R147+0x60], desc[UR16][R24.64], P3 ;  /* 0x0006000018937fae */ /* 0x0009e200099a1010 */
[----:B------:R-:W-:Y:S01]  /*3100*/  ISETP.GE.U32.AND P3, PT, R11, 0x7fffffaf, PT ;  /* 0x7fffffaf0b00780c */ /* 0x000fe20003f66070 */
[C---:B------:R-:W-:Y:S01]  /*3110*/  VIADD R11, R145.reuse, 0xffffffc8 ;  /* 0xffffffc8910b7836 */ /* 0x040fe20000000000 */
[----:B------:R-:W-:Y:S01]  /*3120*/  ISETP.GE.U32.AND P2, PT, R10, 0x7fffffaa, PT ;  /* 0x7fffffaa0a00780c */ /* 0x000fe20003f46070 */
[----:B------:R-:W-:Y:S01]  /*3130*/  VIADD R10, R145, 0xffffffcb ;  /* 0xffffffcb910a7836 */ /* 0x000fe20000000000 */
[----:B------:R-:W-:Y:S01]  /*3140*/  SEL R15, RZ, 0x4, P3 ;  /* 0x00000004ff0f7807 */ /* 0x000fe20001800000 */
[----:B------:R-:W-:Y:S01]  /*3150*/  IMAD.IADD R17, R17, 0x1, R18 ;  /* 0x0000000111117824 */ /* 0x000fe200078e0212 */
[----:B------:R-:W-:Y:S01]  /*3160*/  ISETP.GE.U32.AND P5, PT, R11, 0x7fffffa9, PT ;  /* 0x7fffffa90b00780c */ /* 0x000fe20003fa6070 */
[----:B------:R-:W-:Y:S01]  /*3170*/  VIADD R11, R145, 0xffffffca ;  /* 0xffffffca910b7836 */ /* 0x000fe20000000000 */
[----:B------:R-:W-:Y:S01]  /*3180*/  SEL R16, RZ, 0x7fff8, P4 ;  /* 0x0007fff8ff107807 */ /* 0x000fe20002000000 */
[----:B------:R-:W-:Y:S01]  /*3190*/  VIADD R161, R157, UR9 ;  /* 0x000000099da17c36 */ /* 0x000fe20008000000 */
[----:B------:R-:W-:Y:S01]  /*31a0*/  ISETP.GE.U32.AND P4, PT, R10, 0x7fffffac, PT ;  /* 0x7fffffac0a00780c */ /* 0x000fe20003f86070 */
[----:B------:R-:W-:Y:S01]  /*31b0*/  VIADD R10, R145, 0xffffffc5 ;  /* 0xffffffc5910a7836 */ /* 0x000fe20000000000 */
[----:B------:R-:W-:Y:S01]  /*31c0*/  ISETP.GE.U32.AND P3, PT, R11, 0x7fffffab, PT ;  /* 0x7fffffab0b00780c */ /* 0x000fe20003f66070 */
[----:B------:R-:W-:Y:S01]  /*31d0*/  VIADD R11, R145, 0xffffffc4 ;  /* 0xffffffc4910b7836 */ /* 0x000fe20000000000 */
[----:B------:R-:W-:Y:S01]  /*31e0*/  SEL R19, RZ, 0x1, P5 ;  /* 0x00000001ff137807 */ /* 0x000fe20002800000 */
[----:B-1----:R-:W-:Y:S01]  /*31f0*/  IMAD.WIDE R34, R155, 0x4, R34 ;  /* 0x000000049b227825 */ /* 0x002fe200078e0222 */
[----:B------:R-:W-:-:S02]  /*3200*/  SEL R76, RZ, 0x1fffe, P2 ;  /* 0x0001fffeff4c7807 */ /* 0x000fc40001000000 */
[----:B------:R-:W-:Y:S01]  /*3210*/  ISETP.GE.U32.AND P5, PT, R11, 0x7fffffa5, PT ;  /* 0x7fffffa50b00780c */ /* 0x000fe20003fa6070 */
[----:B------:R-:W-:Y:S01]  /*3220*/  VIADD R11, R145, 0xffffffc6 ;  /* 0xffffffc6910b7836 */ /* 0x000fe20000000000 */
[----:B------:R-:W-:Y:S01]  /*3230*/  ISETP.GE.U32.AND P2, PT, R10, 0x7fffffa6, PT ;  /* 0x7fffffa60a00780c */ /* 0x000fe20003f46070 */
[----:B------:R-:W-:Y:S01]  /*3240*/  IMAD.IADD R19, R19, 0x1, R76 ;  /* 0x0000000113137824 */ /* 0x000fe200078e024c */
[----:B------:R-:W-:Y:S01]  /*3250*/  SEL R10, RZ, 0x4, P3 ;  /* 0x00000004ff0a7807 */ /* 0x000fe20001800000 */
[----:B--2---:R-:W-:Y:S01]  /*3260*/  IMAD.WIDE R28, R155, 0x4, R28 ;  /* 0x000000049b1c7825 */ /* 0x004fe200078e021c */
[----:B------:R-:W-:Y:S02]  /*3270*/  ISETP.GE.U32.AND P3, PT, R11, 0x7fffffa7, PT ;  /* 0x7fffffa70b00780c */ /* 0x000fe40003f66070 */
[----:B------:R-:W-:Y:S01]  /*3280*/  SEL R11, RZ, 0x7fff8, P4 ;  /* 0x0007fff8ff0b7807 */ /* 0x000fe20002000000 */
[----:B---3--:R-:W-:Y:S01]  /*3290*/  IMAD.WIDE R30, R155, 0x4, R30 ;  /* 0x000000049b1e7825 */ /* 0x008fe200078e021e */
[----:B------:R-:W-:-:S02]  /*32a0*/  ISETP.GE.U32.AND P4, PT, R79, 0x7fffffa8, PT ;  /* 0x7fffffa84f00780c */ /* 0x000fc40003f86070 */
[----:B------:R-:W-:Y:S01]  /*32b0*/  SEL R80, RZ, 0x1, P5 ;  /* 0x00000001ff507807 */ /* 0x000fe20002800000 */
[----:B------:R-:W-:Y:S01]  /*32c0*/  VIADD R79, R145, 0xffffffc3 ;  /* 0xffffffc3914f7836 */ /* 0x000fe20000000000 */
[----:B------:R-:W-:Y:S01]  /*32d0*/  SEL R81, RZ, 0x1fffe, P2 ;  /* 0x0001fffeff517807 */ /* 0x000fe20001000000 */
[----:B----4-:R-:W-:Y:S01]  /*32e0*/  IMAD.WIDE R24, R155, 0x4, R24 ;  /* 0x000000049b187825 */ /* 0x010fe200078e0218 */
[----:B------:R-:W-:Y:S02]  /*32f0*/  ISETP.GE.U32.AND P5, PT, R78, 0x7fffffa2, PT ;  /* 0x7fffffa24e00780c */ /* 0x000fe40003fa6070 */
[----:B------:R-:W-:Y:S01]  /*3300*/  ISETP.GE.U32.AND P2, PT, R82, 0x7fffffa3, PT ;  /* 0x7fffffa35200780c */ /* 0x000fe20003f46070 */
[----:B------:R-:W-:Y:S01]  /*3310*/  VIADD R82, R145, 0xffffffdd ;  /* 0xffffffdd91527836 */ /* 0x000fe20000000000 */
[----:B------:R-:W-:Y:S01]  /*3320*/  SEL R78, RZ, 0x4, P3 ;  /* 0x00000004ff4e7807 */ /* 0x000fe20001800000 */
[----:B------:R-:W-:Y:S01]  /*3330*/  IMAD.IADD R80, R80, 0x1, R81 ;  /* 0x0000000150507824 */ /* 0x000fe200078e0251 */
[----:B------:R-:W-:-:S02]  /*3340*/  ISETP.GE.U32.AND P3, PT, R79, 0x7fffffa4, PT ;  /* 0x7fffffa44f00780c */ /* 0x000fc40003f66070 */
[----:B------:R-:W-:Y:S02]  /*3350*/  SEL R79, RZ, 0x7fff8, P4 ;  /* 0x0007fff8ff4f7807 */ /* 0x000fe40002000000 */
[----:B------:R-:W-:Y:S01]  /*3360*/  ISETP.GE.U32.AND P4, PT, R84, 0x7fffffbd, PT ;  /* 0x7fffffbd5400780c */ /* 0x000fe20003f86070 */
[----:B------:R-:W-:Y:S01]  /*3370*/  VIADD R84, R145, 0xffffffdf ;  /* 0xffffffdf91547836 */ /* 0x000fe20000000000 */
[----:B------:R-:W-:Y:S02]  /*3380*/  SEL R87, RZ, 0x1fffe, P5 ;  /* 0x0001fffeff577807 */ /* 0x000fe40002800000 */
[----:B------:R-:W-:Y:S02]  /*3390*/  ISETP.GE.U32.AND P5, PT, R82, 0x7fffffbe, PT ;  /* 0x7fffffbe5200780c */ /* 0x000fe40003fa6070 */
[----:B------:R-:W-:Y:S02]  /*33a0*/  SEL R82, RZ, 0x4, P2 ;  /* 0x00000004ff527807 */ /* 0x000fe40001000000 */
[----:B------:R-:W-:-:S02]  /*33b0*/  ISETP.GE.U32.AND P2, PT, R85, 0x7fffffbf, PT ;  /* 0x7fffffbf5500780c */ /* 0x000fc40003f46070 */
[----:B------:R-:W-:Y:S02]  /*33c0*/  SEL R85, RZ, 0x7fff8, P3 ;  /* 0x0007fff8ff557807 */ /* 0x000fe40001800000 */
[----:B------:R-:W-:Y:S01]  /*33d0*/  ISETP.GE.U32.AND P3, PT, R84, 0x7fffffc0, PT ;  /* 0x7fffffc05400780c */ /* 0x000fe20003f66070 */
[C---:B------:R-:W-:Y:S01]  /*33e0*/  VIADD R84, R145.reuse, 0xffffffd9 ;  /* 0xffffffd991547836 */ /* 0x040fe20000000000 */
[----:B------:R-:W-:Y:S02]  /*33f0*/  SEL R93, RZ, 0x1fffe, P5 ;  /* 0x0001fffeff5d7807 */ /* 0x000fe40002800000 */
[----:B------:R-:W-:Y:S02]  /*3400*/  SEL R88, RZ, 0x1, P4 ;  /* 0x00000001ff587807 */ /* 0x000fe40002000000 */
[----:B------:R-:W-:Y:S01]  /*3410*/  ISETP.GE.U32.AND P5, PT, R84, 0x7fffffba, PT ;  /* 0x7fffffba5400780c */ /* 0x000fe20003fa6070 */
[----:B------:R-:W-:Y:S01]  /*3420*/  VIADD R84, R145, 0xffffffdb ;  /* 0xffffffdb91547836 */ /* 0x000fe20000000000 */
[----:B------:R-:W-:Y:S01]  /*3430*/  ISETP.GE.U32.AND P4, PT, R86, 0x7fffffb9, PT ;  /* 0x7fffffb95600780c */ /* 0x000fe20003f86070 */
[----:B------:R-:W-:Y:S01]  /*3440*/  IMAD.IADD R88, R88, 0x1, R93 ;  /* 0x0000000158587824 */ /* 0x000fe200078e025d */
[----:B------:R-:W-:-:S02]  /*3450*/  SEL R86, RZ, 0x4, P2 ;  /* 0x00000004ff567807 */ /* 0x000fc40001000000 */
[----:B------:R-:W-:Y:S02]  /*3460*/  ISETP.GE.U32.AND P2, PT, R89, 0x7fffffbb, PT ;  /* 0x7fffffbb5900780c */ /* 0x000fe40003f46070 */
        /* <DEDUP_REMOVED lines=13> */
[----:B------:R-:W-:Y:S01]  /*3540*/  VIADD R84, R145, 0xffffffd1 ;  /* 0xffffffd191547836 */ /* 0x000fe20000000000 */
[----:B------:R-:W-:Y:S02]  /*3550*/  SEL R98, RZ, 0x1, P4 ;  /* 0x00000001ff627807 */ /* 0x000fe40002000000 */
[----:B------:R-:W-:Y:S02]  /*3560*/  ISETP.GE.U32.AND P4, PT, R96, 0x7fffffb1, PT ;  /* 0x7fffffb16000780c */ /* 0x000fe40003f86070 */
[----:B------:R-:W-:-:S02]  /*3570*/  LOP3.LUT R17, R17, 0x3, RZ, 0xc0, !PT ;  /* 0x0000000311117812 */ /* 0x000fc400078ec0ff */
[----:B------:R-:W-:Y:S02]  /*3580*/  SEL R99, RZ, 0x1fffe, P5 ;  /* 0x0001fffeff637807 */ /* 0x000fe40002800000 */
[----:B------:R-:W-:Y:S01]  /*3590*/  ISETP.GE.U32.AND P5, PT, R84, 0x7fffffb2, PT ;  /* 0x7fffffb25400780c */ /* 0x000fe20003fa6070 */
[----:B------:R-:W-:Y:S01]  /*35a0*/  VIADD R84, R145, 0xffffffd3 ;  /* 0xffffffd391547836 */ /* 0x000fe20000000000 */
[----:B------:R-:W-:Y:S01]  /*35b0*/  LOP3.LUT R19, R19, 0x3, RZ, 0xc0, !PT ;  /* 0x0000000313137812 */ /* 0x000fe200078ec0ff */
[----:B------:R-:W-:Y:S01]  /*35c0*/  IMAD.IADD R98, R98, 0x1, R99 ;  /* 0x0000000162627824 */ /* 0x000fe200078e0263 */
[----:B------:R-:W-:Y:S02]  /*35d0*/  SEL R100, RZ, 0x1, P4 ;  /* 0x00000001ff647807 */ /* 0x000fe40002000000 */
[----:B------:R-:W-:Y:S02]  /*35e0*/  IADD3 R15, PT, PT, R17, R16, R15 ;  /* 0x00000010110f7210 */ /* 0x000fe40007ffe00f */
[----:B------:R-:W-:-:S02]  /*35f0*/  ISETP.GE.U32.AND P4, PT, R101, 0x7fffffb3, PT ;  /* 0x7fffffb36500780c */ /* 0x000fc40003f86070 */
[----:B------:R-:W-:Y:S02]  /*3600*/  SHF.R.U32.HI R16, RZ, 0x5, R102 ;  /* 0x00000005ff107819 */ /* 0x000fe40000011666 */
[----:B------:R-:W-:Y:S02]  /*3610*/  SEL R101, RZ, 0x1fffe, P5 ;  /* 0x0001fffeff657807 */ /* 0x000fe40002800000 */
[----:B------:R-:W-:Y:S02]  /*3620*/  IADD3 R10, PT, PT, R19, R11, R10 ;  /* 0x0000000b130a7210 */ /* 0x000fe40007ffe00a */
[----:B------:R-:W-:Y:S01]  /*3630*/  SHF.R.U32.HI R17, RZ, 0x6, R102 ;  /* 0x00000006ff117819 */ /* 0x000fe20000011666 */
[----:B------:R-:W-:Y:S01]  /*3640*/  IMAD.IADD R100, R100, 0x1, R101 ;  /* 0x0000000164647824 */ /* 0x000fe200078e0265 */
[----:B------:R-:W-:Y:S01]  /*3650*/  SEL R11, RZ, 0x7fff8, P3 ;  /* 0x0007fff8ff0b7807 */ /* 0x000fe20001800000 */
[----:B------:R-:W-:Y:S01]  /*3660*/  IMAD.SHL.U32 R10, R10, 0x100, RZ ;  /* 0x000001000a0a7824 */ /* 0x000fe200078e00ff */
[----:B------:R-:W-:-:S02]  /*3670*/  LOP3.LUT P3, RZ, R16, 0x1, RZ, 0xc0, !PT ;  /* 0x0000000110ff7812 */ /* 0x000fc4000786c0ff */
[----:B------:R-:W-:Y:S02]  /*3680*/  SEL R16, RZ, 0x4, P4 ;  /* 0x00000004ff107807 */ /* 0x000fe40002000000 */
[----:B------:R-:W-:Y:S02]  /*3690*/  LOP3.LUT P4, RZ, R17, 0x1, RZ, 0xc0, !PT ;  /* 0x0000000111ff7812 */ /* 0x000fe4000788c0ff */
[----:B------:R-:W-:Y:S02]  /*36a0*/  ISETP.GE.U32.AND P5, PT, R84, 0x7fffffb4, PT ;  /* 0x7fffffb45400780c */ /* 0x000fe40003fa6070 */
[----:B------:R-:W-:Y:S02]  /*36b0*/  LOP3.LUT R100, R100, 0x3, RZ, 0xc0, !PT ;  /* 0x0000000364647812 */ /* 0x000fe400078ec0ff */
[----:B------:R-:W-:Y:S02]  /*36c0*/  SEL R17, RZ, 0x7fff8, P5 ;  /* 0x0007fff8ff117807 */ /* 0x000fe40002800000 */
[----:B------:R-:W-:-:S02]  /*36d0*/  SEL R96, RZ, 0x4, P2 ;  /* 0x00000004ff607807 */ /* 0x000fc40001000000 */
[----:B------:R-:W-:Y:S02]  /*36e0*/  ISETP.GE.U32.AND P2, PT, R153, 0x7fffffa1, PT ;  /* 0x7fffffa19900780c */ /* 0x000fe40003f46070 */
[----:B------:R-:W-:Y:S01]  /*36f0*/  IADD3 R16, PT, PT, R100, R17, R16 ;  /* 0x0000001164107210 */ /* 0x000fe20007ffe010 */
[----:B------:R1:W-:Y:S01]  /*3700*/  LDGSTS.E [R147+0x64], desc[UR16][R26.64], P4 ;  /* 0x000640001a937fae */ /* 0x0003e2000a1a1010 */
[--C-:B------:R-:W-:Y:S02]  /*3710*/  SHF.R.U32.HI R17, RZ, 0x4, R102.reuse ;  /* 0x00000004ff117819 */ /* 0x100fe40000011666 */
[----:B------:R-:W-:Y:S01]  /*3720*/  SEL R84, RZ, 0x1, P2 ;  /* 0x00000001ff547807 */ /* 0x000fe20001000000 */
[----:B------:R2:W-:Y:S01]  /*3730*/  LDGSTS.E [R147+0x68], desc[UR16][R20.64], P3 ;  /* 0x0006800014937fae */ /* 0x0005e200099a1010 */
[----:B------:R-:W-:Y:S02]  /*3740*/  LOP3.LUT P4, RZ, R17, 0x1, RZ, 0xc0, !PT ;  /* 0x0000000111ff7812 */ /* 0x000fe4000788c0ff */
[----:B------:R-:W-:Y:S01]  /*3750*/  SHF.R.U32.HI R17, RZ, 0x3, R102 ;  /* 0x00000003ff117819 */ /* 0x000fe20000011666 */
[----:B------:R-:W-:Y:S01]  /*3760*/  IMAD.IADD R84, R84, 0x1, R87 ;  /* 0x0000000154547824 */ /* 0x000fe200078e0257 */
[----:B------:R-:W-:-:S02]  /*3770*/  LOP3.LUT R94, R94, 0x3, RZ, 0xc0, !PT ;  /* 0x000000035e5e7812 */ /* 0x000fc400078ec0ff */
[----:B------:R-:W-:Y:S01]  /*3780*/  LOP3.LUT P3, RZ, R17, 0x1, RZ, 0xc0, !PT ;  /* 0x0000000111ff7812 */ /* 0x000fe2000786c0ff */
[C---:B-1----:R-:W-:Y:S01]  /*3790*/  IMAD.WIDE R26, R155.reuse, 0x4, R26 ;  /* 0x000000049b1a7825 */ /* 0x042fe200078e021a */
[----:B------:R-:W-:Y:S02]  /*37a0*/  LOP3.LUT R84, R84, 0x3, RZ, 0xc0, !PT ;  /* 0x0000000354547812 */ /* 0x000fe400078ec0ff */
[----:B------:R-:W-:Y:S01]  /*37b0*/  LOP3.LUT R98, R98, 0x3, RZ, 0xc0, !PT ;  /* 0x0000000362627812 */ /* 0x000fe200078ec0ff */
[C---:B--2---:R-:W-:Y:S01]  /*37c0*/  IMAD.WIDE R20, R155.reuse, 0x4, R20 ;  /* 0x000000049b147825 */ /* 0x044fe200078e0214 */
[----:B------:R-:W-:Y:S01]  /*37d0*/  LOP3.LUT R80, R80, 0x3, RZ, 0xc0, !PT ;  /* 0x0000000350507812 */ /* 0x000fe200078ec0ff */
[----:B------:R1:W-:Y:S01]  /*37e0*/  LDGSTS.E [R147+0x6c], desc[UR16][R22.64], P4 ;  /* 0x0006c00016937fae */ /* 0x0003e2000a1a1010 */
[----:B------:R-:W-:Y:S01]  /*37f0*/  IADD3 R82, PT, PT, R84, R85, R82 ;  /* 0x0000005554527210 */ /* 0x000fe20007ffe052 */
[----:B------:R-:W-:Y:S01]  /*3800*/  IMAD.WIDE R84, R155, 0x4, R42 ;  /* 0x000000049b547825 */ /* 0x000fe200078e022a */
[----:B------:R-:W-:-:S02]  /*3810*/  IADD3 R90, PT, PT, R94, R95, R90 ;  /* 0x0000005f5e5a7210 */ /* 0x000fc40007ffe05a */
[----:B------:R-:W-:Y:S01]  /*3820*/  LOP3.LUT R19, R16, 0xf, RZ, 0xc0, !PT ;  /* 0x0000000f10137812 */ /* 0x000fe200078ec0ff */
[----:B------:R2:W-:Y:S01]  /*3830*/  LDGSTS.E [R147+0x70], desc[UR16][R12.64], P3 ;  /* 0x000700000c937fae */ /* 0x0005e200099a1010 */
[----:B------:R-:W-:Y:S01]  /*3840*/  SHF.R.U32.HI R16, RZ, 0x2, R102 ;  /* 0x00000002ff107819 */ /* 0x000fe20000011666 */
[----:B------:R-:W-:Y:S01]  /*3850*/  IMAD.SHL.U32 R17, R90, 0x100, RZ ;  /* 0x000001005a117824 */ /* 0x000fe200078e00ff */
[----:B------:R-:W-:Y:S02]  /*3860*/  IADD3 R96, PT, PT, R98, R11, R96 ;  /* 0x0000000b62607210 */ /* 0x000fe40007ffe060 */
[----:B------:R-:W-:Y:S01]  /*3870*/  SHF.R.U32.HI R102, RZ, 0x1, R102 ;  /* 0x00000001ff667819 */ /* 0x000fe20000011666 */
[C---:B-1----:R-:W-:Y:S01]  /*3880*/  IMAD.WIDE R22, R155.reuse, 0x4, R22 ;  /* 0x000000049b167825 */ /* 0x042fe200078e0216 */
[----:B------:R-:W-:Y:S02]  /*3890*/  IADD3 R78, PT, PT, R80, R79, R78 ;  /* 0x0000004f504e7210 */ /* 0x000fe40007ffe04e */
[----:B------:R-:W-:Y:S01]  /*38a0*/  LOP3.LUT R11, R82, 0xf, RZ, 0xc0, !PT ;  /* 0x0000000f520b7812 */ /* 0x000fe200078ec0ff */
[----:B------:R-:W-:Y:S01]  /*38b0*/  IMAD R19, R96, 0x10, R19 ;  /* 0x0000001060137824 */ /* 0x000fe200078e0213 */
[----:B------:R-:W-:Y:S01]  /*38c0*/  LOP3.LUT R88, R88, 0x3, RZ, 0xc0, !PT ;  /* 0x0000000358587812 */ /* 0x000fe200078ec0ff */
[----:B------:R-:W-:Y:S01]  /*38d0*/  IMAD.WIDE R80, R155, 0x4, R40 ;  /* 0x000000049b507825 */ /* 0x000fe200078e0228 */
[----:B------:R-:W-:-:S02]  /*38e0*/  LOP3.LUT P4, RZ, R16, 0x1, RZ, 0xc0, !PT ;  /* 0x0000000110ff7812 */ /* 0x000fc4000788c0ff */
[----:B------:R-:W-:Y:S01]  /*38f0*/  LOP3.LUT P3, RZ, R102, 0x1, RZ, 0xc0, !PT ;  /* 0x0000000166ff7812 */ /* 0x000fe2000786c0ff */
[----:B------:R-:W-:Y:S01]  /*3900*/  IMAD R11, R78, 0x10, R11 ;  /* 0x000000104e0b7824 */ /* 0x000fe200078e020b */
[----:B------:R-:W-:Y:S01]  /*3910*/  IADD3 R86, PT, PT, R88, R89, R86 ;  /* 0x0000005958567210 */ /* 0x000fe20007ffe056 */
[----:B--2---:R-:W-:Y:S01]  /*3920*/  IMAD.WIDE R12, R155, 0x4, R12 ;  /* 0x000000049b0c7825 */ /* 0x004fe200078e020c */
[----:B------:R-:W-:Y:S02]  /*3930*/  LOP3.LUT R10, R10, 0xf00, RZ, 0xe2, !PT ;  /* 0x00000f000a0a7812 */ /* 0x000fe400078ee2ff */
[----:B------:R-:W-:Y:S02]  /*3940*/  LOP3.LUT R17, R17, 0xf00, RZ, 0xe2, !PT ;  /* 0x00000f0011117812 */ /* 0x000fe400078ee2ff */
[----:B------:R-:W-:Y:S01]  /*3950*/  LOP3.LUT R11, R11, 0xff, RZ, 0xc0, !PT ;  /* 0x000000ff0b0b7812 */ /* 0x000fe200078ec0ff */
[----:B------:R-:W-:Y:S01]  /*3960*/  IMAD R10, R15, 0x1000, R10 ;  /* 0x000010000f0a7824 */ /* 0x000fe200078e020a */
[----:B------:R-:W-:Y:S01]  /*3970*/  LOP3.LUT R16, R19, 0xff, RZ, 0xc0, !PT ;  /* 0x000000ff13107812 */ /* 0x000fe200078ec0ff */
[----:B------:R-:W-:Y:S01]  /*3980*/  IMAD R17, R86, 0x1000, R17 ;  /* 0x0000100056117824 */ /* 0x000fe200078e0211 */
[----:B------:R1:W-:Y:S01]  /*3990*/  LDGSTS.E [R147+0x74], desc[UR16][R8.64], P4 ;  /* 0x0007400008937fae */ /* 0x0003e2000a1a1010 */
[----:B------:R-:W-:Y:S01]  /*39a0*/  IMAD.IADD R10, R10, 0x1, R11 ;  /* 0x000000010a0a7824 */ /* 0x000fe200078e020b */
[-C--:B------:R-:W-:Y:S01]  /*39b0*/  LEA R18, P4, R198, R121.reuse, 0x2 ;  /* 0x00000079c6127211 */ /* 0x080fe200078810ff */
[----:B------:R-:W-:Y:S01]  /*39c0*/  IMAD.IADD R17, R17, 0x1, R16 ;  /* 0x0000000111117824 */ /* 0x000fe200078e0210 */
[----:B------:R2:W-:Y:S01]  /*39d0*/  LDGSTS.E [R147+0x78], desc[UR16][R6.64], P3 ;  /* 0x0007800006937fae */ /* 0x0005e200099a1010 */
[----:B------:R-:W-:-:S02]  /*39e0*/  LEA R16, P3, R202, R121, 0x2 ;  /* 0x00000079ca107211 */ /* 0x000fc400078610ff */
[----:B------:R-:W-:Y:S01]  /*39f0*/  ISETP.NE.U32.AND P5, PT, R14, RZ, PT ;  /* 0x000000ff0e00720c */ /* 0x000fe20003fa5070 */
[----:B------:R3:W-:Y:S01]  /*3a00*/  LDGSTS.E [R147+0x7c], desc[UR16][R4.64], !P1 ;  /* 0x0007c00004937fae */ /* 0x0007e2000c9a1010 */
[----:B------:R-:W-:Y:S02]  /*3a10*/  PRMT R93, R10, 0x5410, R17 ;  /* 0x000054100a5d7816 */ /* 0x000fe40000000011 */
[----:B------:R-:W-:Y:S01]  /*3a20*/  LEA.HI.X.SX32 R19, R198, R77, 0x2, P4 ;  /* 0x0000004dc6137211 */ /* 0x000fe200020f16ff */
[----:B------:R-:W0:Y:S01]  /*3a30*/  LDGDEPBAR ;  /* 0x00000000000079af */ /* 0x000e220000000000 */
[----:B------:R-:W-:Y:S01]  /*3a40*/  LEA R14, P4, R206, R121, 0x2 ;  /* 0x00000079ce0e7211 */ /* 0x000fe200078810ff */
[C---:B-1----:R-:W-:Y:S01]  /*3a50*/  IMAD.WIDE R8, R155.reuse, 0x4, R8 ;  /* 0x000000049b087825 */ /* 0x042fe200078e0208 */
[----:B------:R-:W-:Y:S02]  /*3a60*/  LEA.HI.X.SX32 R17, R202, R77, 0x2, P3 ;  /* 0x0000004dca117211 */ /* 0x000fe400018f16ff */
[----:B------:R-:W-:Y:S01]  /*3a70*/  LEA R10, P3, R210, R121, 0x2 ;  /* 0x00000079d20a7211 */ /* 0x000fe200078610ff */
[C---:B--2---:R-:W-:Y:S01]  /*3a80*/  IMAD.WIDE R6, R155.reuse, 0x4, R6 ;  /* 0x000000049b067825 */ /* 0x044fe200078e0206 */
[----:B------:R-:W-:Y:S01]  /*3a90*/  LEA.HI.X.SX32 R15, R206, R77, 0x2, P4 ;  /* 0x0000004dce0f7211 */ /* 0x000fe200020f16ff */
[----:B------:R1:W-:Y:S01]  /*3aa0*/  LDGSTS.E [R159+0x8000], desc[UR16][R18.64], P5 ;  /* 0x08000000129f7fae */ /* 0x0003e2000a9a1010 */
[----:B------:R-:W-:Y:S01]  /*3ab0*/  LEA R98, P4, R214, R121, 0x2 ;  /* 0x00000079d6627211 */ /* 0x000fe200078810ff */
[----:B---3--:R-:W-:Y:S01]  /*3ac0*/  IMAD.WIDE R4, R155, 0x4, R4 ;  /* 0x000000049b047825 */ /* 0x008fe200078e0204 */
[----:B------:R-:W-:Y:S01]  /*3ad0*/  LEA.HI.X.SX32 R11, R210, R77, 0x2, P3 ;  /* 0x0000004dd20b7211 */ /* 0x000fe200018f16ff */
[----:B------:R2:W-:Y:S01]  /*3ae0*/  LDGSTS.E [R159+0x8400], desc[UR16][R16.64], P5 ;  /* 0x08400000109f7fae */ /* 0x0005e2000a9a1010 */
[----:B------:R-:W-:-:S02]  /*3af0*/  LEA R100, P3, R216, R121, 0x2 ;  /* 0x00000079d8647211 */ /* 0x000fc400078610ff */
[----:B------:R-:W-:Y:S01]  /*3b00*/  LEA.HI.X.SX32 R99, R214, R77, 0x2, P4 ;  /* 0x0000004dd6637211 */ /* 0x000fe200020f16ff */
[----:B------:R3:W-:Y:S01]  /*3b10*/  LDGSTS.E [R159+0x8800], desc[UR16][R14.64], P5 ;  /* 0x088000000e9f7fae */ /* 0x0007e2000a9a1010 */
[----:B------:R-:W-:Y:S02]  /*3b20*/  LEA R102, P4, R218, R121, 0x2 ;  /* 0x00000079da667211 */ /* 0x000fe400078810ff */
[----:B------:R-:W-:Y:S01]  /*3b30*/  LEA.HI.X.SX32 R101, R216, R77, 0x2, P3 ;  /* 0x0000004dd8657211 */ /* 0x000fe200018f16ff */
[----:B------:R4:W-:Y:S01]  /*3b40*/  LDGSTS.E [R159+0x8c00], desc[UR16][R10.64], P5 ;  /* 0x08c000000a9f7fae */ /* 0x0009e2000a9a1010 */
[----:B------:R-:W-:Y:S01]  /*3b50*/  LEA R104, P3, R220, R121, 0x2 ;  /* 0x00000079dc687211 */ /* 0x000fe200078610ff */
[C---:B-1----:R-:W-:Y:S01]  /*3b60*/  IMAD.WIDE R18, R165.reuse, 0x4, R18 ;  /* 0x00000004a5127825 */ /* 0x042fe200078e0212 */
[----:B------:R-:W-:Y:S01]  /*3b70*/  LEA.HI.X.SX32 R103, R218, R77, 0x2, P4 ;  /* 0x0000004dda677211 */ /* 0x000fe200020f16ff */
[----:B------:R1:W-:Y:S01]  /*3b80*/  LDGSTS.E [R159+0x9000], desc[UR16][R98.64], P5 ;  /* 0x09000000629f7fae */ /* 0x0003e2000a9a1010 */
[----:B------:R-:W-:Y:S01]  /*3b90*/  LEA R106, P4, R200, R121, 0x2 ;  /* 0x00000079c86a7211 */ /* 0x000fe200078810ff */
[C---:B--2---:R-:W-:Y:S01]  /*3ba0*/  IMAD.WIDE R16, R165.reuse, 0x4, R16 ;  /* 0x00000004a5107825 */ /* 0x044fe200078e0210 */
[----:B------:R-:W-:Y:S01]  /*3bb0*/  LEA.HI.X.SX32 R105, R220, R77, 0x2, P3 ;  /* 0x0000004ddc697211 */ /* 0x000fe200018f16ff */
[----:B------:R2:W-:Y:S01]  /*3bc0*/  LDGSTS.E [R159+0x9400], desc[UR16][R100.64], P5 ;  /* 0x09400000649f7fae */ /* 0x0005e2000a9a1010 */
[----:B------:R-:W-:Y:S01]  /*3bd0*/  LEA R108, P3, R204, R121, 0x2 ;  /* 0x00000079cc6c7211 */ /* 0x000fe200078610ff */
[C---:B---3--:R-:W-:Y:S01]  /*3be0*/  IMAD.WIDE R14, R165.reuse, 0x4, R14 ;  /* 0x00000004a50e7825 */ /* 0x048fe200078e020e */
[----:B------:R-:W-:Y:S01]  /*3bf0*/  LEA.HI.X.SX32 R107, R200, R77, 0x2, P4 ;  /* 0x0000004dc86b7211 */ /* 0x000fe200020f16ff */
[----:B------:R3:W-:Y:S01]  /*3c00*/  LDGSTS.E [R159+0x9800], desc[UR16][R102.64], P5 ;  /* 0x09800000669f7fae */ /* 0x0007e2000a9a1010 */
[----:B------:R-:W-:Y:S01]  /*3c10*/  LEA R110, P4, R208, R121, 0x2 ;  /* 0x00000079d06e7211 */ /* 0x000fe200078810ff */
[C---:B----4-:R-:W-:Y:S01]  /*3c20*/  IMAD.WIDE R10, R165.reuse, 0x4, R10 ;  /* 0x00000004a50a7825 */ /* 0x050fe200078e020a */
        /* <DEDUP_REMOVED lines=20> */
[-C--:B------:R-:W-:Y:S01]  /*3d70*/  LEA.HI.X.SX32 R119, R226, R77.reuse, 0x2, P4 ;  /* 0x0000004de2777211 */ /* 0x080fe200020f16ff */
[----:B------:R1:W-:Y:S01]  /*3d80*/  LDGSTS.E [R161+0x9200], desc[UR16][R114.64], P5 ;  /* 0x0920000072a17fae */ /* 0x0003e2000a9a1010 */
[----:B------:R-:W-:Y:S01]  /*3d90*/  LEA.HI.X.SX32 R121, R228, R77, 0x2, P3 ;  /* 0x0000004de4797211 */ /* 0x000fe200018f16ff */
[----:B--2---:R-:W-:Y:S01]  /*3da0*/  IMAD.WIDE R108, R165, 0x4, R108 ;  /* 0x00000004a56c7825 */ /* 0x004fe200078e026c */
[C---:B------:R-:W-:Y:S01]  /*3db0*/  SHF.R.U64 R78, R93.reuse, 0x1f, RZ ;  /* 0x0000001f5d4e7819 */ /* 0x040fe200000012ff */
[----:B------:R2:W-:Y:S01]  /*3dc0*/  LDGSTS.E [R161+0x9600], desc[UR16][R116.64], P5 ;  /* 0x0960000074a17fae */ /* 0x0005e2000a9a1010 */
[----:B------:R-:W-:Y:S01]  /*3dd0*/  SHF.R.U64 R76, R93, 0x1e, RZ ;  /* 0x0000001e5d4c7819 */ /* 0x000fe200000012ff */
[----:B---3--:R-:W-:Y:S01]  /*3de0*/  IMAD.WIDE R110, R165, 0x4, R110 ;  /* 0x00000004a56e7825 */ /* 0x008fe200078e026e */
[----:B------:R-:W-:Y:S01]  /*3df0*/  LOP3.LUT P4, RZ, R78, 0x1, RZ, 0xc0, !PT ;  /* 0x000000014eff7812 */ /* 0x000fe2000788c0ff */
[----:B------:R3:W-:Y:S01]  /*3e00*/  LDGSTS.E [R161+0x9a00], desc[UR16][R118.64], P5 ;  /* 0x09a0000076a17fae */ /* 0x0007e2000a9a1010 */
[----:B------:R-:W-:Y:S01]  /*3e10*/  SHF.R.U64 R78, R93, 0x1d, RZ ;  /* 0x0000001d5d4e7819 */ /* 0x000fe200000012ff */
[----:B----4-:R-:W-:Y:S01]  /*3e20*/  IMAD.WIDE R112, R165, 0x4, R112 ;  /* 0x00000004a5707825 */ /* 0x010fe200078e0270 */
[----:B------:R-:W-:Y:S01]  /*3e30*/  LOP3.LUT P3, RZ, R76, 0x1, RZ, 0xc0, !PT ;  /* 0x000000014cff7812 */ /* 0x000fe2000786c0ff */
[----:B------:R4:W-:Y:S01]  /*3e40*/  LDGSTS.E [R161+0x9e00], desc[UR16][R120.64], P5 ;  /* 0x09e0000078a17fae */ /* 0x0009e2000a9a1010 */
[----:B------:R-:W-:Y:S01]  /*3e50*/  LOP3.LUT P5, RZ, R78, 0x1, RZ, 0xc0, !PT ;  /* 0x000000014eff7812 */ /* 0x000fe200078ac0ff */
[----:B------:R-:W-:Y:S01]  /*3e60*/  IMAD.WIDE R76, R155, 0x4, R36 ;  /* 0x000000049b4c7825 */ /* 0x000fe200078e0224 */
[C---:B------:R-:W-:Y:S01]  /*3e70*/  SHF.R.U64 R82, R93.reuse, 0x1c, RZ ;  /* 0x0000001c5d527819 */ /* 0x040fe200000012ff */
[----:B------:R-:W0:Y:S01]  /*3e80*/  LDGDEPBAR ;  /* 0x00000000000079af */ /* 0x000e220000000000 */
[----:B------:R-:W-:Y:S01]  /*3e90*/  SHF.R.U64 R41, R93, 0x1b, RZ ;  /* 0x0000001b5d297819 */ /* 0x000fe200000012ff */
[----:B------:R-:W-:Y:S01]  /*3ea0*/  IMAD.WIDE R78, R155, 0x4, R38 ;  /* 0x000000049b4e7825 */ /* 0x000fe200078e0226 */
[----:B------:R-:W-:Y:S01]  /*3eb0*/  BAR.SYNC.DEFER_BLOCKING 0x0 ;  /* 0x0000000000007b1d */ /* 0x000fe20000010000 */
[----:B------:R-:W-:-:S02]  /*3ec0*/  IADD3 R36, P1, PT, R76, R127, RZ ;  /* 0x0000007f4c247210 */ /* 0x000fc40007f3e0ff */
[----:B-1----:R-:W-:Y:S01]  /*3ed0*/  IMAD.WIDE R114, R165, 0x4, R114 ;  /* 0x00000004a5727825 */ /* 0x002fe200078e0272 */
[----:B------:R-:W-:-:S03]  /*3ee0*/  SHF.R.U64 R43, R93, 0x1a, RZ ;  /* 0x0000001a5d2b7819 */ /* 0x000fc600000012ff */
[----:B------:R-:W-:Y:S01]  /*3ef0*/  IMAD.X R37, R77, 0x1, R128, P1 ;  /* 0x000000014d257824 */ /* 0x000fe200008e0680 */
[----:B------:R-:W-:Y:S01]  /*3f00*/  LOP3.LUT P1, RZ, R82, 0x1, RZ, 0xc0, !PT ;  /* 0x0000000152ff7812 */ /* 0x000fe2000782c0ff */
[----:B--2---:R-:W-:Y:S01]  /*3f10*/  IMAD.WIDE R116, R165, 0x4, R116 ;  /* 0x00000004a5747825 */ /* 0x004fe200078e0274 */
[----:B------:R-:W-:-:S03]  /*3f20*/  SHF.R.U64 R82, R93, 0xa, RZ ;  /* 0x0000000a5d527819 */ /* 0x000fc600000012ff */
[----:B---3--:R-:W-:-:S04]  /*3f30*/  IMAD.WIDE R118, R165, 0x4, R118 ;  /* 0x00000004a5767825 */ /* 0x008fc800078e0276 */
[----:B----4-:R-:W-:Y:S01]  /*3f40*/  IMAD.WIDE R120, R165, 0x4, R120 ;  /* 0x00000004a5787825 */ /* 0x010fe200078e0278 */
[----:B------:R-:W-:Y:S01]  /*3f50*/  @!PT LDS RZ, [RZ] ;  /* 0x00000000fffff984 */ /* 0x000fe20000000800 */
[----:B------:R-:W-:Y:S01]  /*3f60*/  @!PT LDS RZ, [RZ] ;  /* 0x00000000fffff984 */ /* 0x000fe20000000800 */
[----:B------:R-:W-:Y:S01]  /*3f70*/  @!PT LDS RZ, [RZ] ;  /* 0x00000000fffff984 */ /* 0x000fe20000000800 */
[----:B------:R1:W-:Y:S01]  /*3f80*/  LDGSTS.E [R147+0x4000], desc[UR16][R76.64], P4 ;  /* 0x040000004c937fae */ /* 0x0003e2000a1a1010 */
[----:B------:R-:W-:-:S03]  /*3f90*/  IADD3 R38, P4, PT, R78, R127, RZ ;  /* 0x0000007f4e267210 */ /* 0x000fc60007f9e0ff */
[----:B------:R2:W-:Y:S01]  /*3fa0*/  LDGSTS.E [R147+0x4004], desc[UR16][R78.64], P3 ;  /* 0x040040004e937fae */ /* 0x0005e200099a1010 */
[----:B------:R-:W-:Y:S01]  /*3fb0*/  LOP3.LUT P3, RZ, R41, 0x1, RZ, 0xc0, !PT ;  /* 0x0000000129ff7812 */ /* 0x000fe2000786c0ff */
[----:B------:R-:W-:Y:S01]  /*3fc0*/  IMAD.X R39, R79, 0x1, R128, P4 ;  /* 0x000000014f277824 */ /* 0x000fe200020e0680 */
[-C--:B------:R-:W-:Y:S01]  /*3fd0*/  IADD3 R40, P4, PT, R80, R127.reuse, RZ ;  /* 0x0000007f50287210 */ /* 0x080fe20007f9e0ff */
[----:B------:R3:W-:Y:S01]  /*3fe0*/  LDGSTS.E [R147+0x4008], desc[UR16][R80.64], P5 ;  /* 0x0400800050937fae */ /* 0x0007e2000a9a1010 */
[-C--:B------:R-:W-:Y:S01]  /*3ff0*/  IADD3 R42, P5, PT, R84, R127.reuse, RZ ;  /* 0x0000007f542a7210 */ /* 0x080fe20007fbe0ff */
[----:B-1----:R-:W-:Y:S01]  /*4000*/  IMAD.WIDE R76, R155, 0x4, R44 ;  /* 0x000000049b4c7825 */ /* 0x002fe200078e022c */
[----:B------:R-:W-:Y:S01]  /*4010*/  SHF.R.U64 R45, R93, 0x19, RZ ;  /* 0x000000195d2d7819 */ /* 0x000fe200000012ff */
[----:B------:R1:W-:Y:S02]  /*4020*/  LDGSTS.E [R147+0x400c], desc[UR16][R84.64], P1 ;  /* 0x0400c00054937fae */ /* 0x0003e400089a1010 */
[--C-:B------:R-:W-:Y:S01]  /*4030*/  IMAD.X R41, R81, 0x1, R128.reuse, P4 ;  /* 0x0000000151297824 */ /* 0x100fe200020e0680 */
[----:B------:R-:W-:Y:S01]  /*4040*/  LOP3.LUT P4, RZ, R43, 0x1, RZ, 0xc0, !PT ;  /* 0x000000012bff7812 */ /* 0x000fe2000788c0ff */
[----:B------:R-:W-:Y:S01]  /*4050*/  IMAD.X R43, R85, 0x1, R128, P5 ;  /* 0x00000001552b7824 */ /* 0x000fe200028e0680 */
[-C--:B------:R-:W-:Y:S01]  /*4060*/  IADD3 R44, P5, PT, R76, R127.reuse, RZ ;  /* 0x0000007f4c2c7210 */ /* 0x080fe20007fbe0ff */
[----:B--2---:R-:W-:Y:S01]  /*4070*/  IMAD.WIDE R78, R155, 0x4, R46 ;  /* 0x000000049b4e7825 */ /* 0x004fe200078e022e */
[----:B------:R-:W-:Y:S01]  /*4080*/  LOP3.LUT P1, RZ, R45, 0x1, RZ, 0xc0, !PT ;  /* 0x000000012dff7812 */ /* 0x000fe2000782c0ff */
[----:B------:R2:W-:Y:S01]  /*4090*/  LDGSTS.E [R147+0x4010], desc[UR16][R76.64], P3 ;  /* 0x040100004c937fae */ /* 0x0005e200099a1010 */
[----:B------:R-:W-:Y:S01]  /*40a0*/  SHF.R.U64 R47, R93, 0x18, RZ ;  /* 0x000000185d2f7819 */ /* 0x000fe200000012ff */
[----:B------:R-:W-:Y:S01]  /*40b0*/  IMAD.X R45, R77, 0x1, R128, P5 ;  /* 0x000000014d2d7824 */ /* 0x000fe200028e0680 */
[----:B------:R-:W-:Y:S01]  /*40c0*/  IADD3 R46, P5, PT, R78, R127, RZ ;  /* 0x0000007f4e2e7210 */ /* 0x000fe20007fbe0ff */
[----:B---3--:R-:W-:Y:S01]  /*40d0*/  IMAD.WIDE R80, R155, 0x4, R48 ;  /* 0x000000049b507825 */ /* 0x008fe200078e0230 */
[----:B------:R-:W-:-:S02]  /*40e0*/  LOP3.LUT P3, RZ, R47, 0x1, RZ, 0xc0, !PT ;  /* 0x000000012fff7812 */ /* 0x000fc4000786c0ff */
[----:B------:R-:W-:Y:S01]  /*40f0*/  SHF.R.U64 R49, R93, 0x17, RZ ;  /* 0x000000175d317819 */ /* 0x000fe200000012ff */
[----:B------:R-:W-:Y:S01]  /*4100*/  IMAD.X R47, R79, 0x1, R128, P5 ;  /* 0x000000014f2f7824 */ /* 0x000fe200028e0680 */
[-C--:B------:R-:W-:Y:S01]  /*4110*/  IADD3 R48, P5, PT, R80, R127.reuse, RZ ;  /* 0x0000007f50307210 */ /* 0x080fe20007fbe0ff */
[----:B-1----:R-:W-:Y:S01]  /*4120*/  IMAD.WIDE R84, R155, 0x4, R50 ;  /* 0x000000049b547825 */ /* 0x002fe200078e0232 */
[----:B------:R1:W-:Y:S01]  /*4130*/  LDGSTS.E [R147+0x4014], desc[UR16][R78.64], P4 ;  /* 0x040140004e937fae */ /* 0x0003e2000a1a1010 */
[----:B------:R-:W-:Y:S02]  /*4140*/  LOP3.LUT P4, RZ, R49, 0x1, RZ, 0xc0, !PT ;  /* 0x0000000131ff7812 */ /* 0x000fe4000788c0ff */
[----:B------:R-:W-:Y:S01]  /*4150*/  IMAD.X R49, R81, 0x1, R128, P5 ;  /* 0x0000000151317824 */ /* 0x000fe200028e0680 */
[----:B------:R-:W-:Y:S01]  /*4160*/  SHF.R.U64 R51, R93, 0x16, RZ ;  /* 0x000000165d337819 */ /* 0x000fe200000012ff */
[----:B--2---:R-:W-:Y:S01]  /*4170*/  IMAD.WIDE R76, R155, 0x4, R52 ;  /* 0x000000049b4c7825 */ /* 0x004fe200078e0234 */
[----:B------:R-:W-:Y:S01]  /*4180*/  IADD3 R50, P5, PT, R84, R127, RZ ;  /* 0x0000007f54327210 */ /* 0x000fe20007fbe0ff */
[----:B------:R2:W-:Y:S01]  /*4190*/  LDGSTS.E [R147+0x4018], desc[UR16][R80.64], P1 ;  /* 0x0401800050937fae */ /* 0x0005e200089a1010 */
[----:B------:R-:W-:-:S02]  /*41a0*/  SHF.R.U64 R53, R93, 0x15, RZ ;  /* 0x000000155d357819 */ /* 0x000fc400000012ff */
[----:B------:R-:W-:Y:S01]  /*41b0*/  LOP3.LUT P1, RZ, R51, 0x1, RZ, 0xc0, !PT ;  /* 0x0000000133ff7812 */ /* 0x000fe2000782c0ff */
[----:B------:R-:W-:Y:S01]  /*41c0*/  IMAD.X R51, R85, 0x1, R128, P5 ;  /* 0x0000000155337824 */ /* 0x000fe200028e0680 */
[----:B------:R3:W-:Y:S01]  /*41d0*/  LDGSTS.E [R147+0x401c], desc[UR16][R84.64], P3 ;  /* 0x0401c00054937fae */ /* 0x0007e200099a1010 */
[-C--:B------:R-:W-:Y:S01]  /*41e0*/  IADD3 R52, P5, PT, R76, R127.reuse, RZ ;  /* 0x0000007f4c347210 */ /* 0x080fe20007fbe0ff */
[----:B-1----:R-:W-:Y:S01]  /*41f0*/  IMAD.WIDE R78, R155, 0x4, R54 ;  /* 0x000000049b4e7825 */ /* 0x002fe200078e0236 */
[----:B------:R-:W-:Y:S01]  /*4200*/  LOP3.LUT P3, RZ, R53, 0x1, RZ, 0xc0, !PT ;  /* 0x0000000135ff7812 */ /* 0x000fe2000786c0ff */
[----:B------:R1:W-:Y:S01]  /*4210*/  LDGSTS.E [R147+0x4020], desc[UR16][R76.64], P4 ;  /* 0x040200004c937fae */ /* 0x0003e2000a1a1010 */
[----:B------:R-:W-:Y:S01]  /*4220*/  SHF.R.U64 R55, R93, 0x14, RZ ;  /* 0x000000145d377819 */ /* 0x000fe200000012ff */
[----:B------:R-:W-:Y:S01]  /*4230*/  IMAD.X R53, R77, 0x1, R128, P5 ;  /* 0x000000014d357824 */ /* 0x000fe200028e0680 */
[----:B------:R-:W-:Y:S01]  /*4240*/  IADD3 R54, P5, PT, R78, R127, RZ ;  /* 0x0000007f4e367210 */ /* 0x000fe20007fbe0ff */
[----:B--2---:R-:W-:Y:S01]  /*4250*/  IMAD.WIDE R80, R155, 0x4, R56 ;  /* 0x000000049b507825 */ /* 0x004fe200078e0238 */
[----:B------:R-:W-:-:S02]  /*4260*/  LOP3.LUT P4, RZ, R55, 0x1, RZ, 0xc0, !PT ;  /* 0x0000000137ff7812 */ /* 0x000fc4000788c0ff */
[----:B------:R-:W-:Y:S01]  /*4270*/  SHF.R.U64 R57, R93, 0x13, RZ ;  /* 0x000000135d397819 */ /* 0x000fe200000012ff */
[----:B---3--:R-:W-:Y:S01]  /*4280*/  IMAD.WIDE R84, R155, 0x4, R58 ;  /* 0x000000049b547825 */ /* 0x008fe200078e023a */
[----:B------:R-:W-:Y:S01]  /*4290*/  SHF.R.U64 R59, R93, 0x12, RZ ;  /* 0x000000125d3b7819 */ /* 0x000fe200000012ff */
[----:B------:R2:W-:Y:S01]  /*42a0*/  LDGSTS.E [R147+0x4024], desc[UR16][R78.64], P1 ;  /* 0x040240004e937fae */ /* 0x0005e200089a1010 */
[----:B------:R-:W-:Y:S01]  /*42b0*/  LOP3.LUT P1, RZ, R57, 0x1, RZ, 0xc0, !PT ;  /* 0x0000000139ff7812 */ /* 0x000fe2000782c0ff */
[----:B------:R-:W-:Y:S01]  /*42c0*/  IMAD.X R55, R79, 0x1, R128, P5 ;  /* 0x000000014f377824 */ /* 0x000fe200028e0680 */
[-C--:B------:R-:W-:Y:S01]  /*42d0*/  IADD3 R56, P5, PT, R80, R127.reuse, RZ ;  /* 0x0000007f50387210 */ /* 0x080fe20007fbe0ff */
[----:B------:R3:W-:Y:S01]  /*42e0*/  LDGSTS.E [R147+0x4028], desc[UR16][R80.64], P3 ;  /* 0x0402800050937fae */ /* 0x0007e200099a1010 */
[----:B-1----:R-:W-:Y:S01]  /*42f0*/  IMAD.WIDE R76, R155, 0x4, R60 ;  /* 0x000000049b4c7825 */ /* 0x002fe200078e023c */
[----:B------:R-:W-:Y:S02]  /*4300*/  LOP3.LUT P3, RZ, R59, 0x1, RZ, 0xc0, !PT ;  /* 0x000000013bff7812 */ /* 0x000fe4000786c0ff */
[----:B------:R-:W-:Y:S01]  /*4310*/  SHF.R.U64 R61, R93, 0x11, RZ ;  /* 0x000000115d3d7819 */ /* 0x000fe200000012ff */
[----:B------:R-:W-:Y:S01]  /*4320*/  IMAD.X R57, R81, 0x1, R128, P5 ;  /* 0x0000000151397824 */ /* 0x000fe200028e0680 */
[-C--:B------:R-:W-:Y:S01]  /*4330*/  IADD3 R58, P5, PT, R84, R127.reuse, RZ ;  /* 0x0000007f543a7210 */ /* 0x080fe20007fbe0ff */
[----:B------:R1:W-:Y:S01]  /*4340*/  LDGSTS.E [R147+0x402c], desc[UR16][R84.64], P4 ;  /* 0x0402c00054937fae */ /* 0x0003e2000a1a1010 */
[----:B------:R-:W-:Y:S01]  /*4350*/  LOP3.LUT P4, RZ, R61, 0x1, RZ, 0xc0, !PT ;  /* 0x000000013dff7812 */ /* 0x000fe2000788c0ff */
[----:B--2---:R-:W-:Y:S01]  /*4360*/  IMAD.WIDE R78, R155, 0x4, R62 ;  /* 0x000000049b4e7825 */ /* 0x004fe200078e023e */
[----:B------:R-:W-:Y:S01]  /*4370*/  SHF.R.U64 R63, R93, 0x10, RZ ;  /* 0x000000105d3f7819 */ /* 0x000fe200000012ff */
[----:B------:R2:W-:Y:S02]  /*4380*/  LDGSTS.E [R147+0x4030], desc[UR16][R76.64], P1 ;  /* 0x040300004c937fae */ /* 0x0005e400089a1010 */
[----:B------:R-:W-:Y:S01]  /*4390*/  IMAD.X R59, R85, 0x1, R128, P5 ;  /* 0x00000001553b7824 */ /* 0x000fe200028e0680 */
[-C--:B------:R-:W-:Y:S01]  /*43a0*/  IADD3 R60, P5, PT, R76, R127.reuse, RZ ;  /* 0x0000007f4c3c7210 */ /* 0x080fe20007fbe0ff */
[----:B---3--:R-:W-:Y:S01]  /*43b0*/  IMAD.WIDE R80, R155, 0x4, R64 ;  /* 0x000000049b507825 */ /* 0x008fe200078e0240 */
[----:B------:R-:W-:Y:S01]  /*43c0*/  SHF.R.U64 R65, R93, 0xf, RZ ;  /* 0x0000000f5d417819 */ /* 0x000fe200000012ff */
[----:B------:R3:W-:Y:S01]  /*43d0*/  LDGSTS.E [R147+0x4034], desc[UR16][R78.64], P3 ;  /* 0x040340004e937fae */ /* 0x0007e200099a1010 */
[----:B------:R-:W-:Y:S01]  /*43e0*/  LOP3.LUT P1, RZ, R63, 0x1, RZ, 0xc0, !PT ;  /* 0x000000013fff7812 */ /* 0x000fe2000782c0ff */
        /* <DEDUP_REMOVED lines=9> */
[----:B------:R-:W-:Y:S01]  /*4480*/  IMAD.X R63, R79, 0x1, R128, P5 ;  /* 0x000000014f3f7824 */ /* 0x000fe200028e0680 */
[-C--:B------:R-:W-:Y:S01]  /*4490*/  IADD3 R64, P5, PT, R80, R127.reuse, RZ ;  /* 0x0000007f50407210 */ /* 0x080fe20007fbe0ff */
[----:B---3--:R-:W-:Y:S01]  /*44a0*/  IMAD.WIDE R78, R155, 0x4, R70 ;  /* 0x000000049b4e7825 */ /* 0x008fe200078e0246 */
[----:B------:R-:W-:Y:S01]  /*44b0*/  SHF.R.U64 R71, R93, 0xc, RZ ;  /* 0x0000000c5d477819 */ /* 0x000fe200000012ff */
[----:B------:R2:W-:Y:S01]  /*44c0*/  LDGSTS.E [R147+0x403c], desc[UR16][R84.64], P1 ;  /* 0x0403c00054937fae */ /* 0x0005e200089a1010 */
[----:B------:R-:W-:Y:S01]  /*44d0*/  LOP3.LUT P1, RZ, R69, 0x1, RZ, 0xc0, !PT ;  /* 0x0000000145ff7812 */ /* 0x000fe2000782c0ff */
[----:B------:R-:W-:Y:S01]  /*44e0*/  IMAD.X R65, R81, 0x1, R128, P5 ;  /* 0x0000000151417824 */ /* 0x000fe200028e0680 */
[----:B------:R-:W-:Y:S01]  /*44f0*/  IADD3 R66, P5, PT, R84, R127, RZ ;  /* 0x0000007f54427210 */ /* 0x000fe20007fbe0ff */
[----:B------:R3:W-:Y:S01]  /*4500*/  LDGSTS.E [R147+0x4040], desc[UR16][R76.64], P3 ;  /* 0x040400004c937fae */ /* 0x0007e200099a1010 */
[----:B-1----:R-:W-:Y:S01]  /*4510*/  IMAD.WIDE R80, R155, 0x4, R72 ;  /* 0x000000049b507825 */ /* 0x002fe200078e0248 */
[----:B------:R-:W-:-:S02]  /*4520*/  LOP3.LUT P3, RZ, R71, 0x1, RZ, 0xc0, !PT ;  /* 0x0000000147ff7812 */ /* 0x000fc4000786c0ff */
[----:B------:R-:W-:Y:S01]  /*4530*/  SHF.R.U64 R73, R93, 0xb, RZ ;  /* 0x0000000b5d497819 */ /* 0x000fe200000012ff */
[----:B------:R-:W-:Y:S01]  /*4540*/  LDGSTS.E [R147+0x4044], desc[UR16][R78.64], P4 ;  /* 0x040440004e937fae */ /* 0x000fe2000a1a1010 */
[----:B------:R-:W-:Y:S01]  /*4550*/  IMAD.X R67, R85, 0x1, R128, P5 ;  /* 0x0000000155437824 */ /* 0x000fe200028e0680 */
[-C--:B------:R-:W-:Y:S01]  /*4560*/  IADD3 R68, P5, PT, R76, R127.reuse, RZ ;  /* 0x0000007f4c447210 */ /* 0x080fe20007fbe0ff */
[----:B--2---:R-:W-:Y:S01]  /*4570*/  IMAD.WIDE R84, R155, 0x4, R32 ;  /* 0x000000049b547825 */ /* 0x004fe200078e0220 */
[----:B------:R-:W-:Y:S01]  /*4580*/  LOP3.LUT P4, RZ, R73, 0x1, RZ, 0xc0, !PT ;  /* 0x0000000149ff7812 */ /* 0x000fe2000788c0ff */
[----:B------:R1:W-:Y:S01]  /*4590*/  LDGSTS.E [R147+0x4048], desc[UR16][R80.64], P1 ;  /* 0x0404800050937fae */ /* 0x0003e200089a1010 */
[----:B------:R-:W-:Y:S01]  /*45a0*/  LOP3.LUT P1, RZ, R82, 0x1, RZ, 0xc0, !PT ;  /* 0x0000000152ff7812 */ /* 0x000fe2000782c0ff */
[----:B------:R-:W-:Y:S01]  /*45b0*/  IMAD.WIDE R32, R155, 0x4, R74 ;  /* 0x000000049b207825 */ /* 0x000fe200078e024a */
[----:B------:R-:W-:Y:S02]  /*45c0*/  SHF.R.U64 R82, R93, 0x9, RZ ;  /* 0x000000095d527819 */ /* 0x000fe400000012ff */
[----:B------:R-:W-:Y:S01]  /*45d0*/  LDGSTS.E [R147+0x404c], desc[UR16][R84.64], P3 ;  /* 0x0404c00054937fae */ /* 0x000fe200099a1010 */
[----:B------:R-:W-:Y:S01]  /*45e0*/  IMAD.X R69, R77, 0x1, R128, P5 ;  /* 0x000000014d457824 */ /* 0x000fe200028e0680 */
[----:B------:R-:W-:-:S02]  /*45f0*/  IADD3 R74, P3, PT, R84, R127, RZ ;  /* 0x0000007f544a7210 */ /* 0x000fc40007f7e0ff */
[-C--:B------:R-:W-:Y:S02]  /*4600*/  IADD3 R70, P5, PT, R78, R127.reuse, RZ ;  /* 0x0000007f4e467210 */ /* 0x080fe40007fbe0ff */
[----:B---3--:R-:W-:Y:S01]  /*4610*/  SHF.R.U64 R77, R93, 0x8, RZ ;  /* 0x000000085d4d7819 */ /* 0x008fe200000012ff */
[----:B------:R2:W-:Y:S01]  /*4620*/  LDGSTS.E [R147+0x4050], desc[UR16][R34.64], P4 ;  /* 0x0405000022937fae */ /* 0x0005e2000a1a1010 */
[----:B------:R-:W-:Y:S01]  /*4630*/  LOP3.LUT P4, RZ, R82, 0x1, RZ, 0xc0, !PT ;  /* 0x0000000152ff7812 */ /* 0x000fe2000788c0ff */
[--C-:B------:R-:W-:Y:S01]  /*4640*/  IMAD.X R75, R85, 0x1, R128.reuse, P3 ;  /* 0x00000001554b7824 */ /* 0x100fe200018e0680 */
[----:B------:R-:W-:Y:S01]  /*4650*/  LOP3.LUT P3, RZ, R77, 0x1, RZ, 0xc0, !PT ;  /* 0x000000014dff7812 */ /* 0x000fe2000786c0ff */
[----:B------:R-:W-:Y:S01]  /*4660*/  IMAD.X R71, R79, 0x1, R128, P5 ;  /* 0x000000014f477824 */ /* 0x000fe200028e0680 */
[----:B------:R-:W-:Y:S01]  /*4670*/  IADD3 R72, P5, PT, R80, R127, RZ ;  /* 0x0000007f50487210 */ /* 0x000fe20007fbe0ff */
[----:B------:R3:W-:Y:S01]  /*4680*/  LDGSTS.E [R147+0x4054], desc[UR16][R32.64], P1 ;  /* 0x0405400020937fae */ /* 0x0007e200089a1010 */
[----:B-1----:R-:W-:-:S03]  /*4690*/  SHF.R.U64 R80, R93, 0x7, RZ ;  /* 0x000000075d507819 */ /* 0x002fc600000012ff */
[--C-:B------:R-:W-:Y:S01]  /*46a0*/  IMAD.X R73, R81, 0x1, R128.reuse, P5 ;  /* 0x0000000151497824 */ /* 0x100fe200028e0680 */
[-C--:B------:R-:W-:Y:S02]  /*46b0*/  IADD3 R76, P5, PT, R34, R127.reuse, RZ ;  /* 0x0000007f224c7210 */ /* 0x080fe40007fbe0ff */
[----:B--2---:R-:W-:Y:S01]  /*46c0*/  SHF.R.U64 R34, R93, 0x6, RZ ;  /* 0x000000065d227819 */ /* 0x004fe200000012ff */
[----:B------:R1:W-:Y:S01]  /*46d0*/  LDGSTS.E [R147+0x4058], desc[UR16][R28.64], P4 ;  /* 0x040580001c937fae */ /* 0x0003e2000a1a1010 */
[----:B------:R-:W-:Y:S01]  /*46e0*/  LOP3.LUT P1, RZ, R80, 0x1, RZ, 0xc0, !PT ;  /* 0x0000000150ff7812 */ /* 0x000fe2000782c0ff */
[--C-:B------:R-:W-:Y:S01]  /*46f0*/  IMAD.X R77, R35, 0x1, R128.reuse, P5 ;  /* 0x00000001234d7824 */ /* 0x100fe200028e0680 */
[-C--:B------:R-:W-:Y:S01]  /*4700*/  IADD3 R78, P5, PT, R32, R127.reuse, RZ ;  /* 0x0000007f204e7210 */ /* 0x080fe20007fbe0ff */
[----:B------:R-:W-:Y:S01]  /*4710*/  LDGSTS.E [R147+0x405c], desc[UR16][R30.64], P3 ;  /* 0x0405c0001e937fae */ /* 0x000fe200099a1010 */
[-C--:B------:R-:W-:Y:S02]  /*4720*/  IADD3 R80, P4, PT, R28, R127.reuse, RZ ;  /* 0x0000007f1c507210 */ /* 0x080fe40007f9e0ff */
[----:B------:R-:W-:Y:S01]  /*4730*/  LOP3.LUT P3, RZ, R34, 0x1, RZ, 0xc0, !PT ;  /* 0x0000000122ff7812 */ /* 0x000fe2000786c0ff */
[--C-:B------:R-:W-:Y:S01]  /*4740*/  IMAD.X R79, R33, 0x1, R128.reuse, P5 ;  /* 0x00000001214f7824 */ /* 0x100fe200028e0680 */
[----:B------:R-:W-:Y:S01]  /*4750*/  IADD3 R82, P5, PT, R30, R127, RZ ;  /* 0x0000007f1e527210 */ /* 0x000fe20007fbe0ff */
[----:B------:R-:W-:Y:S01]  /*4760*/  IMAD.X R81, R29, 0x1, R128, P4 ;  /* 0x000000011d517824 */ /* 0x000fe200020e0680 */
[----:B------:R-:W-:-:S02]  /*4770*/  ISETP.GE.AND P4, PT, R124, R83, PT ;  /* 0x000000537c00720c */ /* 0x000fc40003f86270 */
[----:B---3--:R-:W-:Y:S01]  /*4780*/  SHF.R.U64 R33, R93, 0x5, RZ ;  /* 0x000000055d217819 */ /* 0x008fe200000012ff */
[----:B------:R-:W-:Y:S01]  /*4790*/  IMAD.X R83, R31, 0x1, R128, P5 ;  /* 0x000000011f537824 */ /* 0x000fe200028e0680 */
[----:B-1----:R-:W-:Y:S01]  /*47a0*/  SHF.R.U64 R28, R93, 0x4, RZ ;  /* 0x000000045d1c7819 */ /* 0x002fe200000012ff */
[----:B------:R1:W-:Y:S01]  /*47b0*/  LDGSTS.E [R147+0x4060], desc[UR16][R24.64], P1 ;  /* 0x0406000018937fae */ /* 0x0003e200089a1010 */
[----:B------:R-:W-:Y:S02]  /*47c0*/  SEL R32, RZ, 0x4, P4 ;  /* 0x00000004ff207807 */ /* 0x000fe40002000000 */
[----:B------:R-:W-:Y:S01]  /*47d0*/  LOP3.LUT P4, RZ, R33, 0x1, RZ, 0xc0, !PT ;  /* 0x0000000121ff7812 */ /* 0x000fe2000788c0ff */
[----:B------:R-:W-:Y:S01]  /*47e0*/  LDGSTS.E [R147+0x4064], desc[UR16][R26.64], P3 ;  /* 0x040640001a937fae */ /* 0x000fe200099a1010 */
[----:B------:R-:W-:Y:S02]  /*47f0*/  LOP3.LUT P5, RZ, R28, 0x1, RZ, 0xc0, !PT ;  /* 0x000000011cff7812 */ /* 0x000fe400078ac0ff */
[----:B------:R-:W-:-:S02]  /*4800*/  IADD3 R84, P1, PT, R24, R127, RZ ;  /* 0x0000007f18547210 */ /* 0x000fc40007f3e0ff */
[-C--:B------:R-:W-:Y:S02]  /*4810*/  IADD3 R86, P3, PT, R26, R127.reuse, RZ ;  /* 0x0000007f1a567210 */ /* 0x080fe40007f7e0ff */
[----:B------:R-:W-:Y:S01]  /*4820*/  SHF.R.U64 R28, R93, 0x3, RZ ;  /* 0x000000035d1c7819 */ /* 0x000fe200000012ff */
[--C-:B------:R-:W-:Y:S01]  /*4830*/  IMAD.X R85, R25, 0x1, R128.reuse, P1 ;  /* 0x0000000119557824 */ /* 0x100fe200008e0680 */
[----:B------:R-:W-:Y:S01]  /*4840*/  ISETP.GT.AND P1, PT, R149, 0x3f, PT ;  /* 0x0000003f9500780c */ /* 0x000fe20003f24270 */
[----:B------:R-:W-:Y:S01]  /*4850*/  IMAD.X R87, R27, 0x1, R128, P3 ;  /* 0x000000011b577824 */ /* 0x000fe200018e0680 */
[----:B------:R-:W-:Y:S01]  /*4860*/  LOP3.LUT P3, RZ, R28, 0x1, RZ, 0xc0, !PT ;  /* 0x000000011cff7812 */ /* 0x000fe2000786c0ff */
[----:B------:R-:W-:Y:S01]  /*4870*/  LDGSTS.E [R147+0x4068], desc[UR16][R20.64], P4 ;  /* 0x0406800014937fae */ /* 0x000fe2000a1a1010 */
[----:B------:R-:W-:Y:S02]  /*4880*/  SEL R32, R32, RZ, P1 ;  /* 0x000000ff20207207 */ /* 0x000fe40000800000 */
[-C--:B------:R-:W-:Y:S01]  /*4890*/  IADD3 R88, P1, PT, R20, R127.reuse, RZ ;  /* 0x0000007f14587210 */ /* 0x080fe20007f3e0ff */
[----:B------:R-:W-:Y:S01]  /*48a0*/  LDGSTS.E [R147+0x406c], desc[UR16][R22.64], P5 ;  /* 0x0406c00016937fae */ /* 0x000fe2000a9a1010 */
[----:B------:R-:W-:-:S02]  /*48b0*/  IADD3 R90, P5, PT, R22, R127, RZ ;  /* 0x0000007f165a7210 */ /* 0x000fc40007fbe0ff */
[----:B-1----:R-:W-:Y:S01]  /*48c0*/  SHF.R.U64 R24, R93, 0x2, RZ ;  /* 0x000000025d187819 */ /* 0x002fe200000012ff */
[--C-:B------:R-:W-:Y:S01]  /*48d0*/  IMAD.X R89, R21, 0x1, R128.reuse, P1 ;  /* 0x0000000115597824 */ /* 0x100fe200008e0680 */
[----:B------:R-:W-:Y:S02]  /*48e0*/  SHF.R.U64 R93, R93, 0x1, RZ ;  /* 0x000000015d5d7819 */ /* 0x000fe400000012ff */
[----:B------:R-:W-:Y:S01]  /*48f0*/  LOP3.LUT P1, RZ, R91, R92, RZ, 0xfc, !PT ;  /* 0x0000005c5bff7212 */ /* 0x000fe2000782fcff */
[----:B------:R-:W-:Y:S01]  /*4900*/  IMAD.X R91, R23, 0x1, R128, P5 ;  /* 0x00000001175b7824 */ /* 0x000fe200028e0680 */
[----:B------:R-:W-:Y:S01]  /*4910*/  LOP3.LUT P4, RZ, R24, 0x1, RZ, 0xc0, !PT ;  /* 0x0000000118ff7812 */ /* 0x000fe2000788c0ff */
[----:B------:R-:W-:Y:S01]  /*4920*/  LDGSTS.E [R147+0x4070], desc[UR16][R12.64], P3 ;  /* 0x040700000c937fae */ /* 0x000fe200099a1010 */
[----:B------:R-:W-:Y:S02]  /*4930*/  LOP3.LUT P5, RZ, R93, 0x1, RZ, 0xc0, !PT ;  /* 0x000000015dff7812 */ /* 0x000fe400078ac0ff */
[----:B------:R-:W-:-:S02]  /*4940*/  ISETP.NE.U32.AND P3, PT, R32, RZ, PT ;  /* 0x000000ff2000720c */ /* 0x000fc40003f65070 */
[----:B------:R-:W-:-:S07]  /*4950*/  ISETP.LT.OR P0, PT, R149, 0x20, P1 ;  /* 0x000000209500780c */ /* 0x000fce0000f01670 */
[----:B------:R-:W-:Y:S01]  /*4960*/  LDGSTS.E [R147+0x4074], desc[UR16][R8.64], P4 ;  /* 0x0407400008937fae */ /* 0x000fe2000a1a1010 */
[----:B------:R-:W-:-:S03]  /*4970*/  IADD3 R92, P4, PT, R18, R3, RZ ;  /* 0x00000003125c7210 */ /* 0x000fc60007f9e0ff */
[----:B------:R-:W-:Y:S01]  /*4980*/  LDGSTS.E [R147+0x4078], desc[UR16][R6.64], P5 ;  /* 0x0407800006937fae */ /* 0x000fe2000a9a1010 */
[-C--:B------:R-:W-:Y:S01]  /*4990*/  IADD3 R132, P5, PT, R10, R3.reuse, RZ ;  /* 0x000000030a847210 */ /* 0x080fe20007fbe0ff */
[--C-:B------:R-:W-:Y:S01]  /*49a0*/  IMAD.X R93, R19, 0x1, R129.reuse, P4 ;  /* 0x00000001135d7824 */ /* 0x100fe200020e0681 */
[-C--:B------:R-:W-:Y:S01]  /*49b0*/  IADD3 R94, P4, PT, R16, R3.reuse, RZ ;  /* 0x00000003105e7210 */ /* 0x080fe20007f9e0ff */
[----:B------:R1:W-:Y:S01]  /*49c0*/  LDGSTS.E [R147+0x407c], desc[UR16][R4.64], !P2 ;  /* 0x0407c00004937fae */ /* 0x0003e2000d1a1010 */
[----:B------:R-:W-:Y:S01]  /*49d0*/  IADD3 R96, P2, PT, R14, R3, RZ ;  /* 0x000000030e607210 */ /* 0x000fe20007f5e0ff */
[--C-:B------:R-:W-:Y:S02]  /*49e0*/  IMAD.X R133, R11, 0x1, R129.reuse, P5 ;  /* 0x000000010b857824 */ /* 0x100fe400028e0681 */
[----:B------:R-:W0:Y:S01]  /*49f0*/  LDGDEPBAR ;  /* 0x00000000000079af */ /* 0x000e220000000000 */
[--C-:B------:R-:W-:Y:S01]  /*4a00*/  IMAD.X R95, R17, 0x1, R129.reuse, P4 ;  /* 0x00000001115f7824 */ /* 0x100fe200020e0681 */
[-C--:B------:R-:W-:Y:S01]  /*4a10*/  IADD3 R138, P4, PT, R4, R127.reuse, RZ ;  /* 0x0000007f048a7210 */ /* 0x080fe20007f9e0ff */
[----:B------:R-:W-:Y:S01]  /*4a20*/  IMAD.X R97, R15, 0x1, R129, P2 ;  /* 0x000000010f617824 */ /* 0x000fe200010e0681 */
[----:B------:R2:W-:Y:S01]  /*4a30*/  LDGSTS.E [R159+0xa000], desc[UR16][R18.64], P3 ;  /* 0x0a000000129f7fae */ /* 0x0005e200099a1010 */
[----:B------:R-:W-:-:S02]  /*4a40*/  IADD3 R130, P2, PT, R12, R127, RZ ;  /* 0x0000007f0c827210 */ /* 0x000fc40007f5e0ff */
[--C-:B------:R-:W-:Y:S01]  /*4a50*/  IMAD.X R139, R5, 0x1, R128.reuse, P4 ;  /* 0x00000001058b7824 */ /* 0x100fe200020e0680 */
[----:B------:R2:W-:Y:S01]  /*4a60*/  LDGSTS.E [R159+0xa400], desc[UR16][R16.64], P3 ;  /* 0x0a400000109f7fae */ /* 0x0005e200099a1010 */
[----:B-1----:R-:W-:Y:S02]  /*4a70*/  VIADD R4, R145, 0xffffffbf ;  /* 0xffffffbf91047836 */ /* 0x002fe40000000000 */
[--C-:B------:R-:W-:Y:S01]  /*4a80*/  IMAD.X R131, R13, 0x1, R128.reuse, P2 ;  /* 0x000000010d837824 */ /* 0x100fe200010e0680 */
[----:B------:R2:W-:Y:S01]  /*4a90*/  LDGSTS.E [R159+0xa800], desc[UR16][R14.64], P3 ;  /* 0x0a8000000e9f7fae */ /* 0x0005e200099a1010 */
[----:B------:R-:W-:Y:S01]  /*4aa0*/  IADD3 R134, P2, PT, R8, R127, RZ ;  /* 0x0000007f08867210 */ /* 0x000fe20007f5e0ff */
[----:B------:R-:W-:Y:S02]  /*4ab0*/  VIADD R5, R145, 0xffffffbe ;  /* 0xffffffbe91057836 */ /* 0x000fe40000000000 */
[----:B------:R2:W-:Y:S02]  /*4ac0*/  LDGSTS.E [R159+0xac00], desc[UR16][R10.64], P3 ;  /* 0x0ac000000a9f7fae */ /* 0x0005e400099a1010 */
[----:B------:R-:W-:Y:S01]  /*4ad0*/  IMAD.X R135, R9, 0x1, R128, P2 ;  /* 0x0000000109877824 */ /* 0x000fe200010e0680 */
[----:B------:R-:W-:Y:S01]  /*4ae0*/  ISETP.GE.U32.AND P2, PT, R4, 0x7fffffa0, PT ;  /* 0x7fffffa00400780c */ /* 0x000fe20003f46070 */
[----:B------:R2:W-:Y:S01]  /*4af0*/  LDGSTS.E [R159+0xb000], desc[UR16][R98.64], P3 ;  /* 0x0b000000629f7fae */ /* 0x0005e200099a1010 */
[----:B------:R-:W-:-:S02]  /*4b00*/  P2R R4, PR, RZ, 0x1 ;  /* 0x00000001ff047803 */ /* 0x000fc40000000000 */
[----:B------:R-:W-:Y:S01]  /*4b10*/  ISETP.NE.AND P0, PT, R163, RZ, PT ;  /* 0x000000ffa300720c */ /* 0x000fe20003f05270 */
[----:B------:R2:W-:Y:S04]  /*4b20*/  LDGSTS.E [R159+0xb400], desc[UR16][R100.64], P3 ;  /* 0x0b400000649f7fae */ /* 0x0005e800099a1010 */
        /* <DEDUP_REMOVED lines=9> */
[----:B------:R2:W-:Y:S01]  /*4bc0*/  LDGSTS.E [R161+0xbe00], desc[UR16][R120.64], P3 ;  /* 0x0be0000078a17fae */ /* 0x0005e200099a1010 */
[----:B------:R-:W-:Y:S01]  /*4bd0*/  IADD3 R136, P3, PT, R6, R127, RZ ;  /* 0x0000007f06887210 */ /* 0x000fe20007f7e0ff */
[----:B------:R-:W-:-:S02]  /*4be0*/  VIADD R6, R145, 0xffffffbd ;  /* 0xffffffbd91067836 */ /* 0x000fc40000000000 */
[----:B------:R-:W0:Y:S02]  /*4bf0*/  LDGDEPBAR ;  /* 0x00000000000079af */ /* 0x000e240000000000 */
[----:B------:R-:W-:Y:S01]  /*4c00*/  IMAD.X R137, R7, 0x1, R128, P3 ;  /* 0x0000000107897824 */ /* 0x000fe200018e0680 */
[----:B------:R-:W-:Y:S01]  /*4c10*/  ISETP.GE.U32.AND P3, PT, R5, 0x7fffff9f, PT ;  /* 0x7fffff9f0500780c */ /* 0x000fe20003f66070 */
[----:B------:R-:W-:Y:S01]  /*4c20*/  VIADD R7, R145, 0xffffffbc ;  /* 0xffffffbc91077836 */ /* 0x000fe20000000000 */
[----:B------:R-:W-:-:S04]  /*4c30*/  ISETP.GE.U32.AND P4, PT, R6, 0x7fffff9e, PT ;  /* 0x7fffff9e0600780c */ /* 0x000fc80003f86070 */
[----:B------:R-:W-:Y:S01]  /*4c40*/  ISETP.GE.U32.AND P5, PT, R7, 0x7fffff9d, PT ;  /* 0x7fffff9d0700780c */ /* 0x000fe20003fa6070 */
[----:B------:R-:W-:-:S04]  /*4c50*/  DEPBAR.LE SB0, 0x2 ;  /* 0x000080800000791a */ /* 0x000fc80000000000 */
[----:B------:R-:W-:Y:S06]  /*4c60*/  BAR.SYNC.DEFER_BLOCKING 0x0 ;  /* 0x0000000000007b1d */ /* 0x000fec0000010000 */
[----:B--2---:R-:W-:Y:S05]  /*4c70*/  @!P6 BRA `(.L_x_12) ;  /* 0x000000000024e947 */ /* 0x004fea0003800000 */
[----:B------:R-:W-:Y:S04]  /*4c80*/  LDS.128 R4, [R147] ;  /* 0x0000000093047984 */ /* 0x000fe80000000c00 */
[----:B------:R-:W-:Y:S04]  /*4c90*/  LDS.128 R8, [R147+0x10] ;  /* 0x0000100093087984 */ /* 0x000fe80000000c00 */
[----:B------:R-:W-:Y:S04]  /*4ca0*/  LDS.128 R12, [R147+0x20] ;  /* 0x00002000930c7984 */ /* 0x000fe80000000c00 */
[----:B------:R-:W-:Y:S04]  /*4cb0*/  LDS.128 R16, [R147+0x30] ;  /* 0x0000300093107984 */ /* 0x000fe80000000c00 */
[----:B------:R-:W-:Y:S04]  /*4cc0*/  LDS.128 R20, [R147+0x40] ;  /* 0x0000400093147984 */ /* 0x000fe80000000c00 */
[----:B------:R-:W-:Y:S04]  /*4cd0*/  LDS.128 R24, [R147+0x50] ;  /* 0x0000500093187984 */ /* 0x000fe80000000c00 */
[----:B------:R-:W-:Y:S04]  /*4ce0*/  LDS.128 R28, [R147+0x60] ;  /* 0x00006000931c7984 */ /* 0x000fe80000000c00 */
[----:B------:R-:W1:Y:S02]  /*4cf0*/  LDS.128 R32, [R147+0x70] ;  /* 0x0000700093207984 */ /* 0x000e640000000c00 */
[----:B-1----:R1:W-:Y:S02]  /*4d00*/  STTM.x32 tmem[UR10+0x80], R4 ;  /* 0x00008004000079ed */ /* 0x0023e400082c000a */
.L_x_12:
[----:B------:R-:W2:Y:S02]  /*4d10*/  FENCE.VIEW.ASYNC.T ;  /* 0x00000000000073c6 */ /* 0x000ea40000000200 */
[----:B--2---:R-:W-:Y:S01]  /*4d20*/  BAR.SYNC.DEFER_BLOCKING 0x0 ;  /* 0x0000000000007b1d */ /* 0x004fe20000010000 */
[----:B------:R-:W-:-:S05]  /*4d30*/  ISETP.LT.OR P6, PT, R149, 0x20, P1 ;  /* 0x000000209500780c */ /* 0x000fca0000fc1670 */
[----:B------:R-:W-:Y:S01]  /*4d40*/  @!PT LDS RZ, [RZ] ;  /* 0x00000000fffff984 */ /* 0x000fe20000000800 */
[----:B------:R-:W-:Y:S01]  /*4d50*/  @!PT LDS RZ, [RZ] ;  /* 0x00000000fffff984 */ /* 0x000fe20000000800 */
[----:B------:R-:W-:Y:S01]  /*4d60*/  @!PT LDS RZ, [RZ] ;  /* 0x00000000fffff984 */ /* 0x000fe20000000800 */
[----:B------:R-:W-:Y:S01]  /*4d70*/  @!PT LDS RZ, [RZ] ;  /* 0x00000000fffff984 */ /* 0x000fe20000000800 */
[----:B------:R-:W-:-:S00]  /*4d80*/  MEMBAR.ALL.CTA ;  /* 0x0000000000007992 */ /* 0x000fc00000008000 */
[----:B------:R-:W-:Y:S06]  /*4d90*/  MEMBAR.ALL.GPU ;  /* 0x0000000000007992 */ /* 0x000fec000000a000 */
[----:B------:R-:W-:-:S00]  /*4da0*/  ERRBAR ;  /* 0x00000000000079ab */ /* 0x000fc00000000000 */
[----:B------:R-:W-:Y:S08]  /*4db0*/  CGAERRBAR ;  /* 0x00000000000075ab */ /* 0x000ff00000000000 */
[----:B------:R-:W-:Y:S06]  /*4dc0*/  UCGABAR_ARV ;  /* 0x00000000000079c7 */ /* 0x000fec0008000000 */
[----:B------:R-:W-:Y:S01]  /*4dd0*/  UCGABAR_WAIT ;  /* 0x0000000000007dc7 */ /* 0x000fe20008000000 */
[----:B------:R-:W-:Y:S01]  /*4de0*/  CCTL.IVALL ;  /* 0x00000000ff00798f */ /* 0x000fe20002000000 */
[----:B------:R-:W-:Y:S05]  /*4df0*/  @P6 BRA `(.L_x_13) ;  /* 0x00000000006c6947 */ /* 0x000fea0003800000 */
[----:B------:R-:W-:Y:S02]  /*4e00*/  UIADD3 UR4, UPT, UPT, UR9, 0x8000, URZ ;  /* 0x0000800009047890 */ /* 0x000fe4000fffe0ff */
[----:B------:R-:W-:Y:S02]  /*4e10*/  UIADD3 UR5, UPT, UPT, UR18, 0x90, URZ ;  /* 0x0000009012057890 */ /* 0x000fe4000fffe0ff */
[----:B------:R-:W-:Y:S02]  /*4e20*/  USHF.R.U32.HI UR4, URZ, 0x4, UR4 ;  /* 0x00000004ff047899 */ /* 0x000fe40008011604 */
[----:B------:R-:W-:Y:S02]  /*4e30*/  UIADD3 UR8, UPT, UPT, UR18, 0x98, URZ ;  /* 0x0000009812087890 */ /* 0x000fe4000fffe0ff */
[----:B------:R-:W-:Y:S01]  /*4e40*/  USGXT.U32 UR6, UR4, 0xe ;  /* 0x0000000e0406789a */ /* 0x000fe20008000000 */
[----:B------:R-:W-:Y:S02]  /*4e50*/  UMOV UR22, 0x0 ;  /* 0x0000000000167882 */ /* 0x000fe40000000000 */
[----:B------:R-:W-:Y:S01]  /*4e60*/  UMOV UR4, URZ ;  /* 0x000000ff00047c82 */ /* 0x000fe20008000000 */
[----:B------:R-:W-:Y:S01]  /*4e70*/  UIADD3 UR20, UP1, UPT, UR6, 0x2, URZ ;  /* 0x0000000206147890 */ /* 0x000fe2000ff3e0ff */
[----:B------:R-:W-:Y:S01]  /*4e80*/  UMOV UR23, 0x10200910 ;  /* 0x1020091000177882 */ /* 0x000fe20000000000 */
[----:B------:R-:W-:-:S02]  /*4e90*/  UMOV UR7, 0x40004040 ;  /* 0x4000404000077882 */ /* 0x000fc40000000000 */
[----:B------:R-:W-:Y:S01]  /*4ea0*/  UIADD3.X UR21, UPT, UPT, UR4, 0x40004040, URZ, UP1, !UPT ;  /* 0x4000404004157890 */ /* 0x000fe20008ffe4ff */
[----:B------:R2:W-:Y:S01]  /*4eb0*/  UTCHMMA.2CTA tmem[UR19], gdesc[UR6], tmem[UR18], tmem[UR22], idesc[UR23], !UPT ;  /* 0x00ff1606130079ea */ /* 0x0005e2000fa00012 */
[----:B------:R-:W-:Y:S02]  /*4ec0*/  UIADD3 UR4, UPT, UPT, UR18, 0x88, URZ ;  /* 0x0000008812047890 */ /* 0x000fe4000fffe0ff */
[----:B------:R-:W-:Y:S02]  /*4ed0*/  UIADD3.64 UR12, UPT, UPT, UR20, 0x2, URZ ;  /* 0x00000002140c7897 */ /* 0x000fe4000fffe0ff */
[----:B------:R-:W-:Y:S01]  /*4ee0*/  UIADD3.64 UR14, UPT, UPT, UR20, 0x4, URZ ;  /* 0x00000004140e7897 */ /* 0x000fe2000fffe0ff */
[----:B------:R-:W-:Y:S01]  /*4ef0*/  UMOV UR24, 0x0 ;  /* 0x0000000000187882 */ /* 0x000fe20000000000 */
[----:B------:R-:W-:Y:S01]  /*4f00*/  UMOV UR25, 0x10200910 ;  /* 0x1020091000197882 */ /* 0x000fe20000000000 */
[----:B------:R-:W-:Y:S01]  /*4f10*/  UMOV UR26, 0x0 ;  /* 0x00000000001a7882 */ /* 0x000fe20000000000 */
[----:B------:R-:W-:Y:S01]  /*4f20*/  UMOV UR27, 0x10200910 ;  /* 0x10200910001b7882 */ /* 0x000fe20000000000 */
[----:B------:R-:W-:Y:S01]  /*4f30*/  UMOV UR28, 0x0 ;  /* 0x00000000001c7882 */ /* 0x000fe20000000000 */
[----:B------:R-:W-:Y:S01]  /*4f40*/  UMOV UR29, 0x10200910 ;  /* 0x10200910001d7882 */ /* 0x000fe20000000000 */
[----:B------:R2:W-:Y:S01]  /*4f50*/  UTCHMMA.2CTA tmem[UR4], gdesc[UR20], tmem[UR18], tmem[UR24], idesc[UR25], UPT ;  /* 0x00ff1814040079ea */ /* 0x0005e2000ba00012 */
[----:B------:R-:W-:Y:S01]  /*4f60*/  UMOV UR30, 0x3 ;  /* 0x00000003001e7882 */ /* 0x000fe20000000000 */
[----:B------:R2:W-:Y:S01]  /*4f70*/  UTCHMMA.2CTA tmem[UR5], gdesc[UR12], tmem[UR18], tmem[UR26], idesc[UR27], UPT ;  /* 0x00ff1a0c050079ea */ /* 0x0005e2000ba00012 */
[----:B------:R2:W-:Y:S01]  /*4f80*/  UTCHMMA.2CTA tmem[UR8], gdesc[UR14], tmem[UR18], tmem[UR28], idesc[UR29], UPT ;  /* 0x00ff1c0e080079ea */ /* 0x0005e2000ba00012 */
[----:B------:R2:W-:Y:S01]  /*4f90*/  UTCBAR.2CTA.MULTICAST [UR11], URZ, UR30 ;  /* 0x000000ff0b0073e9 */ /* 0x0005e2000820081e */
[----:B------:R-:W-:Y:S01]  /*4fa0*/  NOP ;  /* 0x0000000000007918 */ /* 0x000fe20000000000 */
.L_x_13:
[----:B------:R-:W-:Y:S01]  /*4fb0*/  BAR.SYNC.DEFER_BLOCKING 0x0 ;  /* 0x0000000000007b1d */ /* 0x000fe20000010000 */
[C---:B-1----:R-:W-:Y:S02]  /*4fc0*/  VIADD R4, R145.reuse, 0xffffffba ;  /* 0xffffffba91047836 */ /* 0x042fe40000000000 */
[C---:B------:R-:W-:Y:S02]  /*4fd0*/  VIADD R5, R145.reuse, 0xffffffb9 ;  /* 0xffffffb991057836 */ /* 0x040fe40000000000 */
[C---:B------:R-:W-:Y:S01]  /*4fe0*/  VIADD R11, R145.reuse, 0xffffffa4 ;  /* 0xffffffa4910b7836 */ /* 0x040fe20000000000 */
[----:B--2---:R-:W-:Y:S01]  /*4ff0*/  UMOV UR4, URZ ;  /* 0x000000ff00047c82 */ /* 0x004fe20008000000 */
[C---:B------:R-:W-:Y:S02]  /*5000*/  VIADD R28, R145.reuse, 0xffffffa0 ;  /* 0xffffffa0911c7836 */ /* 0x040fe40000000000 */
[C---:B------:R-:W-:Y:S02]  /*5010*/  VIADD R16, R145.reuse, 0xffffffa3 ;  /* 0xffffffa391107836 */ /* 0x040fe40000000000 */
[----:B------:R-:W-:-:S02]  /*5020*/  VIADD R12, R145, 0xffffffa7 ;  /* 0xffffffa7910c7836 */ /* 0x000fc40000000000 */
[C---:B------:R-:W-:Y:S02]  /*5030*/  VIADD R15, R145.reuse, 0xffffffb4 ;  /* 0xffffffb4910f7836 */ /* 0x040fe40000000000 */
[----:B------:R-:W-:Y:S01]  /*5040*/  VIADD R18, R145, 0xffffffaf ;  /* 0xffffffaf91127836 */ /* 0x000fe20000000000 */
[----:B------:R-:W-:Y:S01]  /*5050*/  @!PT LDS RZ, [RZ] ;  /* 0x00000000fffff984 */ /* 0x000fe20000000800 */
[----:B------:R-:W-:Y:S01]  /*5060*/  @!PT LDS RZ, [RZ] ;  /* 0x00000000fffff984 */ /* 0x000fe20000000800 */
[----:B------:R-:W-:Y:S01]  /*5070*/  @!PT LDS RZ, [RZ] ;  /* 0x00000000fffff984 */ /* 0x000fe20000000800 */
[----:B------:R1:W-:Y:S01]  /*5080*/  LDGSTS.E [R147], desc[UR16][R36.64], !P2 ;  /* 0x0000000024937fae */ /* 0x0003e2000d1a1010 */
[----:B------:R-:W-:-:S03]  /*5090*/  ISETP.GE.U32.AND P2, PT, R167, 0x7fffff9c, PT ;  /* 0x7fffff9ca700780c */ /* 0x000fc60003f46070 */
[----:B------:R1:W-:Y:S01]  /*50a0*/  LDGSTS.E [R147+0x4], desc[UR16][R38.64], !P3 ;  /* 0x0000400026937fae */ /* 0x0003e2000d9a1010 */
[----:B------:R-:W-:Y:S01]  /*50b0*/  ISETP.GE.U32.AND P3, PT, R4, 0x7fffff9b, PT ;  /* 0x7fffff9b0400780c */ /* 0x000fe20003f66070 */
[----:B------:R-:W-:Y:S02]  /*50c0*/  VIADD R4, R145, 0xffffffb8 ;  /* 0xffffffb891047836 */ /* 0x000fe40000000000 */
[----:B------:R1:W-:Y:S01]  /*50d0*/  LDGSTS.E [R147+0x8], desc[UR16][R40.64], !P4 ;  /* 0x0000800028937fae */ /* 0x0003e2000e1a1010 */
[----:B------:R-:W-:Y:S01]  /*50e0*/  ISETP.GE.U32.AND P4, PT, R5, 0x7fffff9a, PT ;  /* 0x7fffff9a0500780c */ /* 0x000fe20003f86070 */
[C---:B------:R-:W-:Y:S02]  /*50f0*/  VIADD R5, R145.reuse, 0xffffffb7 ;  /* 0xffffffb791057836 */ /* 0x040fe40000000000 */
[----:B------:R1:W-:Y:S01]  /*5100*/  LDGSTS.E [R147+0xc], desc[UR16][R42.64], !P5 ;  /* 0x0000c0002a937fae */ /* 0x0003e2000e9a1010 */
[----:B------:R-:W-:Y:S01]  /*5110*/  ISETP.GE.U32.AND P5, PT, R4, 0x7fffff99, PT ;  /* 0x7fffff990400780c */ /* 0x000fe20003fa6070 */
[----:B------:R-:W-:-:S02]  /*5120*/  VIADD R4, R145, 0xffffffb6 ;  /* 0xffffffb691047836 */ /* 0x000fc40000000000 */
[----:B------:R1:W-:Y:S01]  /*5130*/  LDGSTS.E [R147+0x10], desc[UR16][R44.64], !P2 ;  /* 0x000100002c937fae */ /* 0x0003e2000d1a1010 */
[----:B------:R-:W-:Y:S01]  /*5140*/  ISETP.GE.U32.AND P2, PT, R5, 0x7fffff98, PT ;  /* 0x7fffff980500780c */ /* 0x000fe20003f46070 */
[C---:B------:R-:W-:Y:S02]  /*5150*/  VIADD R5, R145.reuse, 0xffffffb5 ;  /* 0xffffffb591057836 */ /* 0x040fe40000000000 */
[----:B------:R1:W-:Y:S01]  /*5160*/  LDGSTS.E [R147+0x14], desc[UR16][R46.64], !P3 ;  /* 0x000140002e937fae */ /* 0x0003e2000d9a1010 */
[----:B------:R-:W-:Y:S01]  /*5170*/  ISETP.GE.U32.AND P3, PT, R4, 0x7fffff97, PT ;  /* 0x7fffff970400780c */ /* 0x000fe20003f66070 */
[----:B------:R-:W-:Y:S02]  /*5180*/  VIADD R4, R145, 0xffffffad ;  /* 0xffffffad91047836 */ /* 0x000fe40000000000 */
[----:B------:R1:W-:Y:S01]  /*5190*/  LDGSTS.E [R147+0x18], desc[UR16][R48.64], !P4 ;  /* 0x0001800030937fae */ /* 0x0003e2000e1a1010 */
[----:B------:R-:W-:Y:S01]  /*51a0*/  ISETP.GE.U32.AND P4, PT, R5, 0x7fffff96, PT ;  /* 0x7fffff960500780c */ /* 0x000fe20003f86070 */
[----:B------:R-:W-:-:S02]  /*51b0*/  VIADD R5, R145, 0xffffffac ;  /* 0xffffffac91057836 */ /* 0x000fc40000000000 */
[----:B------:R1:W-:Y:S03]  /*51c0*/  LDGSTS.E [R147+0x1c], desc[UR16][R50.64], !P5 ;  /* 0x0001c00032937fae */ /* 0x0003e6000e9a1010 */
[----:B------:R-:W-:Y:S01]  /*51d0*/  ISETP.GE.U32.AND P5, PT, R5, 0x7fffff8d, PT ;  /* 0x7fffff8d0500780c */ /* 0x000fe20003fa6070 */
[----:B------:R1:W-:Y:S01]  /*51e0*/  LDGSTS.E [R147+0x20], desc[UR16][R52.64], !P2 ;  /* 0x0002000034937fae */ /* 0x0003e2000d1a1010 */
[----:B------:R-:W-:Y:S01]  /*51f0*/  ISETP.GE.U32.AND P2, PT, R4, 0x7fffff8e, PT ;  /* 0x7fffff8e0400780c */ /* 0x000fe20003f46070 */
[C---:B------:R-:W-:Y:S01]  /*5200*/  VIADD R4, R145.reuse, 0xffffffae ;  /* 0xffffffae91047836 */ /* 0x040fe20000000000 */
[----:B------:R-:W-:Y:S01]  /*5210*/  SEL R7, RZ, 0x1, P5 ;  /* 0x00000001ff077807 */ /* 0x000fe20002800000 */
[----:B------:R-:W-:Y:S01]  /*5220*/  VIADD R5, R145, 0xffffffa8 ;  /* 0xffffffa891057836 */ /* 0x000fe20000000000 */
[----:B------:R1:W-:Y:S01]  /*5230*/  LDGSTS.E [R147+0x24], desc[UR16][R54.64], !P3 ;  /* 0x0002400036937fae */ /* 0x0003e2000d9a1010 */
[----:B------:R-:W-:-:S02]  /*5240*/  SEL R8, RZ, 0x1fffe, P2 ;  /* 0x0001fffeff087807 */ /* 0x000fc40001000000 */
[----:B------:R-:W-:Y:S01]  /*5250*/  ISETP.GE.U32.AND P6, PT, R4, 0x7fffff8f, PT ;  /* 0x7fffff8f0400780c */ /* 0x000fe20003fc6070 */
[----:B------:R-:W-:Y:S01]  /*5260*/  VIADD R4, R145, 0xffffffa9 ;  /* 0xffffffa991047836 */ /* 0x000fe20000000000 */
[----:B------:R-:W-:Y:S01]  /*5270*/  ISETP.GE.U32.AND P3, PT, R5, 0x7fffff89, PT ;  /* 0x7fffff890500780c */ /* 0x000fe20003f66070 */
[----:B------:R-:W-:Y:S01]  /*5280*/  VIADD R5, R145, 0xffffffaa ;  /* 0xffffffaa91057836 */ /* 0x000fe20000000000 */
[----:B------:R-:W-:Y:S01]  /*5290*/  SEL R6, RZ, 0x4, P6 ;  /* 0x00000004ff067807 */ /* 0x000fe20003000000 */
[----:B------:R-:W-:Y:S01]  /*52a0*/  IMAD.IADD R7, R7, 0x1, R8 ;  /* 0x0000000107077824 */ /* 0x000fe200078e0208 */
[----:B------:R-:W-:Y:S01]  /*52b0*/  ISETP.GE.U32.AND P5, PT, R4, 0x7fffff8a, PT ;  /* 0x7fffff8a0400780c */ /* 0x000fe20003fa6070 */
[C---:B------:R-:W-:Y:S01]  /*52c0*/  VIADD R4, R145.reuse, 0xffffffab ;  /* 0xffffffab91047836 */ /* 0x040fe20000000000 */
[----:B------:R-:W-:Y:S01]  /*52d0*/  SEL R9, RZ, 0x1, P3 ;  /* 0x00000001ff097807 */ /* 0x000fe20001800000 */
[----:B------:R-:W-:Y:S01]  /*52e0*/  VIADD R8, R145, 0xffffffb3 ;  /* 0xffffffb391087836 */ /* 0x000fe20000000000 */
[----:B------:R-:W-:Y:S01]  /*52f0*/  ISETP.GE.U32.AND P3, PT, R11, 0x7fffff85, PT ;  /* 0x7fffff850b00780c */ /* 0x000fe20003f66070 */
[----:B------:R-:W-:Y:S01]  /*5300*/  VIADD R11, R145, 0xffffffa6 ;  /* 0xffffffa6910b7836 */ /* 0x000fe20000000000 */
[----:B------:R-:W-:Y:S01]  /*5310*/  ISETP.GE.U32.AND P2, PT, R5, 0x7fffff8b, PT ;  /* 0x7fffff8b0500780c */ /* 0x000fe20003f46070 */
[----:B------:R-:W-:Y:S01]  /*5320*/  VIADD R5, R145, 0xffffffa5 ;  /* 0xffffffa591057836 */ /* 0x000fe20000000000 */
[----:B------:R-:W-:Y:S01]  /*5330*/  ISETP.GE.U32.AND P6, PT, R4, 0x7fffff8c, PT ;  /* 0x7fffff8c0400780c */ /* 0x000fe20003fc6070 */
[----:B------:R1:W-:Y:S01]  /*5340*/  LDGSTS.E [R147+0x28], desc[UR16][R56.64], !P4 ;  /* 0x0002800038937fae */ /* 0x0003e2000e1a1010 */
[----:B------:R-:W-:-:S02]  /*5350*/  SEL R4, RZ, 0x4, P2 ;  /* 0x00000004ff047807 */ /* 0x000fc40001000000 */
[----:B------:R-:W-:Y:S01]  /*5360*/  ISETP.GE.U32.AND P2, PT, R11, 0x7fffff87, PT ;  /* 0x7fffff870b00780c */ /* 0x000fe20003f46070 */
[----:B------:R-:W-:Y:S01]  /*5370*/  VIADD R11, R145, 0xffffffa1 ;  /* 0xffffffa1910b7836 */ /* 0x000fe20000000000 */
[----:B------:R-:W-:Y:S02]  /*5380*/  SEL R13, RZ, 0x1, P3 ;  /* 0x00000001ff0d7807 */ /* 0x000fe40001800000 */
[----:B------:R-:W-:Y:S02]  /*5390*/  SEL R10, RZ, 0x1fffe, P5 ;  /* 0x0001fffeff0a7807 */ /* 0x000fe40002800000 */
[----:B------:R-:W-:Y:S02]  /*53a0*/  ISETP.GE.U32.AND P3, PT, R11, 0x7fffff82, PT ;  /* 0x7fffff820b00780c */ /* 0x000fe40003f66070 */
[----:B------:R-:W-:Y:S01]  /*53b0*/  SEL R11, RZ, 0x4, P2 ;  /* 0x00000004ff0b7807 */ /* 0x000fe20001000000 */
[----:B------:R-:W-:Y:S01]  /*53c0*/  IMAD.IADD R9, R9, 0x1, R10 ;  /* 0x0000000109097824 */ /* 0x000fe200078e020a */
[----:B------:R-:W-:-:S02]  /*53d0*/  ISETP.GE.U32.AND P2, PT, R28, 0x7fffff81, PT ;  /* 0x7fffff811c00780c */ /* 0x000fc40003f46070 */
[----:B------:R-:W-:Y:S02]  /*53e0*/  ISETP.GE.U32.AND P5, PT, R5, 0x7fffff86, PT ;  /* 0x7fffff860500780c */ /* 0x000fe40003fa6070 */
[----:B------:R-:W-:Y:S02]  /*53f0*/  SEL R17, RZ, 0x1fffe, P3 ;  /* 0x0001fffeff117807 */ /* 0x000fe40001800000 */
[----:B------:R-:W-:Y:S02]  /*5400*/  SEL R5, RZ, 0x7fff8, P6 ;  /* 0x0007fff8ff057807 */ /* 0x000fe40003000000 */
[----:B------:R-:W-:Y:S02]  /*5410*/  ISETP.GE.U32.AND P3, PT, R16, 0x7fffff84, PT ;  /* 0x7fffff841000780c */ /* 0x000fe40003f66070 */
[----:B------:R-:W-:Y:S01]  /*5420*/  ISETP.GE.U32.AND P6, PT, R12, 0x7fffff88, PT ;  /* 0x7fffff880c00780c */ /* 0x000fe20003fc6070 */
[----:B------:R-:W-:Y:S01]  /*5430*/  VIADD R12, R145, 0xffffffa2 ;  /* 0xffffffa2910c7836 */ /* 0x000fe20000000000 */
[----:B------:R-:W-:-:S02]  /*5440*/  SEL R16, RZ, 0x1, P2 ;  /* 0x00000001ff107807 */ /* 0x000fc40001000000 */
[----:B------:R-:W-:Y:S02]  /*5450*/  SEL R14, RZ, 0x1fffe, P5 ;  /* 0x0001fffeff0e7807 */ /* 0x000fe40002800000 */
[----:B------:R-:W-:Y:S01]  /*5460*/  ISETP.GE.U32.AND P5, PT, R12, 0x7fffff83, PT ;  /* 0x7fffff830c00780c */ /* 0x000fe20003fa6070 */
[----:B------:R-:W-:Y:S01]  /*5470*/  IMAD.IADD R16, R16, 0x1, R17 ;  /* 0x0000000110107824 */ /* 0x000fe200078e0211 */
[----:B------:R-:W-:Y:S01]  /*5480*/  LOP3.LUT R9, R9, 0x3, RZ, 0xc0, !PT ;  /* 0x0000000309097812 */ /* 0x000fe200078ec0ff */
[----:B------:R-:W-:Y:S01]  /*5490*/  IMAD.IADD R13, R13, 0x1, R14 ;  /* 0x000000010d0d7824 */ /* 0x000fe200078e020e */
[----:B------:R-:W-:Y:S02]  /*54a0*/  SEL R12, RZ, 0x7fff8, P6 ;  /* 0x0007fff8ff0c7807 */ /* 0x000fe40003000000 */
[----:B------:R-:W-:Y:S02]  /*54b0*/  ISETP.GE.U32.AND P6, PT, R15, 0x7fffff95, PT ;  /* 0x7fffff950f00780c */ /* 0x000fe40003fc6070 */
[----:B------:R-:W-:-:S02]  /*54c0*/  SEL R15, RZ, 0x4, P5 ;  /* 0x00000004ff0f7807 */ /* 0x000fc40002800000 */
[----:B------:R-:W-:Y:S02]  /*54d0*/  SEL R10, RZ, 0x7fff8, P3 ;  /* 0x0007fff8ff0a7807 */ /* 0x000fe40001800000 */
[----:B------:R-:W-:Y:S02]  /*54e0*/  LOP3.LUT R16, R16, 0x3, RZ, 0xc0, !PT ;  /* 0x0000000310107812 */ /* 0x000fe400078ec0ff */
[----:B------:R-:W-:Y:S02]  /*54f0*/  IADD3 R4, PT, PT, R9, R5, R4 ;  /* 0x0000000509047210 */ /* 0x000fe40007ffe004 */
[----:B------:R-:W-:Y:S02]  /*5500*/  ISETP.GE.U32.AND P3, PT, R18, 0x7fffff90, PT ;  /* 0x7fffff901200780c */ /* 0x000fe40003f66070 */
[----:B------:R-:W-:Y:S01]  /*5510*/  LOP3.LUT R13, R13, 0x3, RZ, 0xc0, !PT ;  /* 0x000000030d0d7812 */ /* 0x000fe200078ec0ff */
[----:B------:R-:W-:Y:S01]  /*5520*/  IMAD.SHL.U32 R4, R4, 0x100, RZ ;  /* 0x0000010004047824 */ /* 0x000fe200078e00ff */
[----:B------:R-:W-:Y:S01]  /*5530*/  IADD3 R10, PT, PT, R16, R10, R15 ;  /* 0x0000000a100a7210 */ /* 0x000fe20007ffe00f */
[----:B------:R1:W-:Y:S01]  /*5540*/  LDGSTS.E [R147+0x2c], desc[UR16][R58.64], !P6 ;  /* 0x0002c0003a937fae */ /* 0x0003e2000f1a1010 */
[----:B------:R-:W-:-:S02]  /*5550*/  SEL R5, RZ, 0x7fff8, P3 ;  /* 0x0007fff8ff057807 */ /* 0x000fc40001800000 */
[----:B------:R-:W-:Y:S02]  /*5560*/  LOP3.LUT R7, R7, 0x3, RZ, 0xc0, !PT ;  /* 0x0000000307077812 */ /* 0x000fe400078ec0ff */
[----:B------:R-:W-:Y:S02]  /*5570*/  IADD3 R11, PT, PT, R13, R12, R11 ;  /* 0x0000000c0d0b7210 */ /* 0x000fe40007ffe00b */
[----:B------:R-:W-:Y:S02]  /*5580*/  LOP3.LUT R10, R10, 0xf, RZ, 0xc0, !PT ;  /* 0x0000000f0a0a7812 */ /* 0x000fe400078ec0ff */
[----:B------:R-:W-:Y:S01]  /*5590*/  IADD3 R5, PT, PT, R7, R5, R6 ;  /* 0x0000000507057210 */ /* 0x000fe20007ffe006 */
[----:B------:R-:W-:Y:S01]  /*55a0*/  VIADD R6, R145, 0xffffffb2 ;  /* 0xffffffb291067836 */ /* 0x000fe20000000000 */
[----:B------:R-:W-:Y:S01]  /*55b0*/  LOP3.LUT R4, R4, 0xf00, RZ, 0xe2, !PT ;  /* 0x00000f0004047812 */ /* 0x000fe200078ee2ff */
[----:B------:R-:W-:Y:S01]  /*55c0*/  IMAD R10, R11, 0x10, R10 ;  /* 0x000000100b0a7824 */ /* 0x000fe200078e020a */
[----:B------:R-:W-:-:S02]  /*55d0*/  ISETP.GE.U32.AND P3, PT, R8, 0x7fffff94, PT ;  /* 0x7fffff940800780c */ /* 0x000fc40003f66070 */
[----:B------:R-:W-:Y:S01]  /*55e0*/  ISETP.GE.U32.AND P5, PT, R6, 0x7fffff93, PT ;  /* 0x7fffff930600780c */ /* 0x000fe20003fa6070 */
[----:B------:R-:W-:Y:S01]  /*55f0*/  IMAD R5, R5, 0x1000, R4 ;  /* 0x0000100005057824 */ /* 0x000fe200078e0204 */
[----:B------:R-:W-:Y:S01]  /*5600*/  LOP3.LUT R10, R10, 0xff, RZ, 0xc0, !PT ;  /* 0x000000ff0a0a7812 */ /* 0x000fe200078ec0ff */
[C---:B------:R-:W-:Y:S02]  /*5610*/  VIADD R4, R145.reuse, 0xffffffb1 ;  /* 0xffffffb191047836 */ /* 0x040fe40000000000 */
[----:B------:R-:W-:Y:S02]  /*5620*/  VIADD R145, R145, 0xffffffb0 ;  /* 0xffffffb091917836 */ /* 0x000fe40000000000 */
[----:B------:R-:W-:Y:S01]  /*5630*/  IMAD.IADD R5, R5, 0x1, R10 ;  /* 0x0000000105057824 */ /* 0x000fe200078e020a */
[----:B------:R-:W-:Y:S02]  /*5640*/  ISETP.GE.U32.AND P4, PT, R4, 0x7fffff92, PT ;  /* 0x7fffff920400780c */ /* 0x000fe40003f86070 */
[----:B------:R-:W-:Y:S01]  /*5650*/  ISETP.GE.U32.AND P6, PT, R145, 0x7fffff91, PT ;  /* 0x7fffff919100780c */ /* 0x000fe20003fc6070 */
[----:B------:R1:W-:Y:S01]  /*5660*/  LDGSTS.E [R147+0x30], desc[UR16][R60.64], !P3 ;  /* 0x000300003c937fae */ /* 0x0003e2000d9a1010 */
[----:B------:R-:W-:-:S02]  /*5670*/  LOP3.LUT R23, R5, 0xffff, RZ, 0xc0, !PT ;  /* 0x0000ffff05177812 */ /* 0x000fc400078ec0ff */
[-C--:B------:R-:W-:Y:S01]  /*5680*/  IADD3 R4, P3, PT, R98, R3.reuse, RZ ;  /* 0x0000000362047210 */ /* 0x080fe20007f7e0ff */
[----:B------:R1:W-:Y:S01]  /*5690*/  LDGSTS.E [R147+0x34], desc[UR16][R62.64], !P5 ;  /* 0x000340003e937fae */ /* 0x0003e2000e9a1010 */
[--C-:B------:R-:W-:Y:S02]  /*56a0*/  SHF.R.U32.HI R6, RZ, 0xf, R23.reuse ;  /* 0x0000000fff067819 */ /* 0x100fe40000011617 */
[----:B------:R-:W-:Y:S01]  /*56b0*/  SHF.R.U32.HI R7, RZ, 0xe, R23 ;  /* 0x0000000eff077819 */ /* 0x000fe20000011617 */
[----:B------:R-:W-:Y:S01]  /*56c0*/  IMAD.X R5, R99, 0x1, R129, P3 ;  /* 0x0000000163057824 */ /* 0x000fe200018e0681 */
[----:B------:R-:W-:Y:S01]  /*56d0*/  LOP3.LUT P3, RZ, R6, 0x1, RZ, 0xc0, !PT ;  /* 0x0000000106ff7812 */ /* 0x000fe2000786c0ff */
[----:B------:R1:W-:Y:S01]  /*56e0*/  LDGSTS.E [R147+0x38], desc[UR16][R64.64], !P4 ;  /* 0x0003800040937fae */ /* 0x0003e2000e1a1010 */
[----:B------:R-:W-:Y:S02]  /*56f0*/  IADD3 R8, P4, PT, R102, R3, RZ ;  /* 0x0000000366087210 */ /* 0x000fe40007f9e0ff */
[----:B------:R-:W-:Y:S01]  /*5700*/  LOP3.LUT P5, RZ, R7, 0x1, RZ, 0xc0, !PT ;  /* 0x0000000107ff7812 */ /* 0x000fe200078ac0ff */
[----:B------:R1:W-:Y:S01]  /*5710*/  LDGSTS.E [R147+0x3c], desc[UR16][R66.64], !P6 ;  /* 0x0003c00042937fae */ /* 0x0003e2000f1a1010 */
[----:B------:R-:W-:Y:S01]  /*5720*/  SHF.R.U32.HI R11, RZ, 0xd, R23 ;  /* 0x0000000dff0b7819 */ /* 0x000fe20000011617 */
[----:B------:R-:W-:Y:S01]  /*5730*/  IMAD.X R9, R103, 0x1, R129, P4 ;  /* 0x0000000167097824 */ /* 0x000fe200020e0681 */
[----:B------:R-:W-:-:S02]  /*5740*/  SHF.R.U32.HI R12, RZ, 0xc, R23 ;  /* 0x0000000cff0c7819 */ /* 0x000fc40000011617 */
[----:B------:R-:W-:Y:S02]  /*5750*/  LOP3.LUT P4, RZ, R11, 0x1, RZ, 0xc0, !PT ;  /* 0x000000010bff7812 */ /* 0x000fe4000788c0ff */
[--C-:B------:R-:W-:Y:S01]  /*5760*/  SHF.R.U32.HI R13, RZ, 0xb, R23.reuse ;  /* 0x0000000bff0d7819 */ /* 0x100fe20000011617 */
[----:B------:R1:W-:Y:S01]  /*5770*/  LDGSTS.E [R147+0x40], desc[UR16][R68.64], P3 ;  /* 0x0004000044937fae */ /* 0x0003e200099a1010 */
[----:B------:R-:W-:Y:S02]  /*5780*/  LOP3.LUT P3, RZ, R12, 0x1, RZ, 0xc0, !PT ;  /* 0x000000010cff7812 */ /* 0x000fe4000786c0ff */
[--C-:B------:R-:W-:Y:S01]  /*5790*/  SHF.R.U32.HI R14, RZ, 0x9, R23.reuse ;  /* 0x00000009ff0e7819 */ /* 0x100fe20000011617 */
[----:B------:R1:W-:Y:S01]  /*57a0*/  LDGSTS.E [R147+0x44], desc[UR16][R70.64], P5 ;  /* 0x0004400046937fae */ /* 0x0003e2000a9a1010 */
[----:B------:R-:W-:Y:S02]  /*57b0*/  LOP3.LUT P5, RZ, R13, 0x1, RZ, 0xc0, !PT ;  /* 0x000000010dff7812 */ /* 0x000fe400078ac0ff */
[----:B------:R-:W-:-:S02]  /*57c0*/  SHF.R.U32.HI R13, RZ, 0xa, R23 ;  /* 0x0000000aff0d7819 */ /* 0x000fc40000011617 */
[--C-:B------:R-:W-:Y:S01]  /*57d0*/  SHF.R.U32.HI R15, RZ, 0x7, R23.reuse ;  /* 0x00000007ff0f7819 */ /* 0x100fe20000011617 */
[----:B------:R1:W-:Y:S01]  /*57e0*/  LDGSTS.E [R147+0x48], desc[UR16][R72.64], P4 ;  /* 0x0004800048937fae */ /* 0x0003e2000a1a1010 */
[----:B------:R-:W-:Y:S02]  /*57f0*/  LOP3.LUT P4, RZ, R13, 0x1, RZ, 0xc0, !PT ;  /* 0x000000010dff7812 */ /* 0x000fe4000788c0ff */
[--C-:B------:R-:W-:Y:S01]  /*5800*/  SHF.R.U32.HI R16, RZ, 0x6, R23.reuse ;  /* 0x00000006ff107819 */ /* 0x100fe20000011617 */
[----:B------:R1:W-:Y:S01]  /*5810*/  LDGSTS.E [R147+0x4c], desc[UR16][R74.64], P3 ;  /* 0x0004c0004a937fae */ /* 0x0003e200099a1010 */
[----:B------:R-:W-:Y:S02]  /*5820*/  LOP3.LUT P3, RZ, R14, 0x1, RZ, 0xc0, !PT ;  /* 0x000000010eff7812 */ /* 0x000fe4000786c0ff */
[--C-:B------:R-:W-:Y:S01]  /*5830*/  SHF.R.U32.HI R14, RZ, 0x8, R23.reuse ;  /* 0x00000008ff0e7819 */ /* 0x100fe20000011617 */
[----:B------:R1:W-:Y:S01]  /*5840*/  LDGSTS.E [R147+0x50], desc[UR16][R76.64], P5 ;  /* 0x000500004c937fae */ /* 0x0003e2000a9a1010 */
[----:B------:R-:W-:-:S02]  /*5850*/  SHF.R.U32.HI R17, RZ, 0x5, R23 ;  /* 0x00000005ff117819 */ /* 0x000fc40000011617 */
[----:B------:R-:W-:Y:S02]  /*5860*/  LOP3.LUT P5, RZ, R14, 0x1, RZ, 0xc0, !PT ;  /* 0x000000010eff7812 */ /* 0x000fe400078ac0ff */
[--C-:B------:R-:W-:Y:S01]  /*5870*/  SHF.R.U32.HI R21, RZ, 0x4, R23.reuse ;  /* 0x00000004ff157819 */ /* 0x100fe20000011617 */
[----:B------:R1:W-:Y:S01]  /*5880*/  LDGSTS.E [R147+0x54], desc[UR16][R78.64], P4 ;  /* 0x000540004e937fae */ /* 0x0003e2000a1a1010 */
[----:B------:R-:W-:Y:S02]  /*5890*/  LOP3.LUT P4, RZ, R15, 0x1, RZ, 0xc0, !PT ;  /* 0x000000010fff7812 */ /* 0x000fe4000788c0ff */
[-C--:B------:R-:W-:Y:S01]  /*58a0*/  IADD3 R6, P6, PT, R100, R3.reuse, RZ ;  /* 0x0000000364067210 */ /* 0x080fe20007fde0ff */
[----:B------:R1:W-:Y:S01]  /*58b0*/  LDGSTS.E [R147+0x58], desc[UR16][R80.64], P3 ;  /* 0x0005800050937fae */ /* 0x0003e200099a1010 */
[----:B------:R-:W-:Y:S02]  /*58c0*/  LOP3.LUT P3, RZ, R16, 0x1, RZ, 0xc0, !PT ;  /* 0x0000000110ff7812 */ /* 0x000fe4000786c0ff */
[----:B------:R-:W-:Y:S01]  /*58d0*/  SHF.R.U32.HI R22, RZ, 0x3, R23 ;  /* 0x00000003ff167819 */ /* 0x000fe20000011617 */
[----:B------:R-:W-:Y:S01]  /*58e0*/  IMAD.X R7, R101, 0x1, R129, P6 ;  /* 0x0000000165077824 */ /* 0x000fe200030e0681 */
[----:B------:R-:W-:Y:S01]  /*58f0*/  IADD3 R10, P6, PT, R104, R3, RZ ;  /* 0x00000003680a7210 */ /* 0x000fe20007fde0ff */
[----:B------:R1:W-:Y:S01]  /*5900*/  LDGSTS.E [R147+0x5c], desc[UR16][R82.64], P5 ;  /* 0x0005c00052937fae */ /* 0x0003e2000a9a1010 */
[----:B------:R-:W-:-:S02]  /*5910*/  LOP3.LUT P5, RZ, R17, 0x1, RZ, 0xc0, !PT ;  /* 0x0000000111ff7812 */ /* 0x000fc400078ac0ff */
[----:B------:R-:W-:Y:S01]  /*5920*/  SHF.R.U32.HI R25, RZ, 0x2, R23 ;  /* 0x00000002ff197819 */ /* 0x000fe20000011617 */
[----:B------:R1:W-:Y:S01]  /*5930*/  LDGSTS.E [R147+0x60], desc[UR16][R84.64], P4 ;  /* 0x0006000054937fae */ /* 0x0003e2000a1a1010 */
[-C--:B------:R-:W-:Y:S01]  /*5940*/  IADD3 R18, P4, PT, R112, R3.reuse, RZ ;  /* 0x0000000370127210 */ /* 0x080fe20007f9e0ff */
[--C-:B------:R-:W-:Y:S01]  /*5950*/  IMAD.X R11, R105, 0x1, R129.reuse, P6 ;  /* 0x00000001690b7824 */ /* 0x100fe200030e0681 */
[----:B------:R-:W-:Y:S01]  /*5960*/  IADD3 R12, P6, PT, R106, R3, RZ ;  /* 0x000000036a0c7210 */ /* 0x000fe20007fde0ff */
[----:B------:R1:W-:Y:S01]  /*5970*/  LDGSTS.E [R147+0x64], desc[UR16][R86.64], P3 ;  /* 0x0006400056937fae */ /* 0x0003e200099a1010 */
[----:B------:R-:W-:Y:S01]  /*5980*/  ISETP.GE.AND P3, PT, R124, R153, PT ;  /* 0x000000997c00720c */ /* 0x000fe20003f66270 */
[--C-:B------:R-:W-:Y:S01]  /*5990*/  IMAD.X R19, R113, 0x1, R129.reuse, P4 ;  /* 0x0000000171137824 */ /* 0x100fe200020e0681 */
[----:B------:R-:W-:Y:S01]  /*59a0*/  LOP3.LUT P4, RZ, R21, 0x1, RZ, 0xc0, !PT ;  /* 0x0000000115ff7812 */ /* 0x000fe2000788c0ff */
[----:B------:R-:W-:Y:S01]  /*59b0*/  IMAD.X R13, R107, 0x1, R129, P6 ;  /* 0x000000016b0d7824 */ /* 0x000fe200030e0681 */
[----:B------:R-:W-:Y:S01]  /*59c0*/  SEL R24, RZ, 0x4, P3 ;  /* 0x00000004ff187807 */ /* 0x000fe20001800000 */
[----:B------:R1:W-:Y:S01]  /*59d0*/  LDGSTS.E [R147+0x68], desc[UR16][R88.64], P5 ;  /* 0x0006800058937fae */ /* 0x0003e2000a9a1010 */
[----:B------:R-:W-:-:S02]  /*59e0*/  LOP3.LUT P3, RZ, R22, 0x1, RZ, 0xc0, !PT ;  /* 0x0000000116ff7812 */ /* 0x000fc4000786c0ff */
[----:B------:R-:W-:Y:S02]  /*59f0*/  ISETP.GT.AND P5, PT, R149, 0x5f, PT ;  /* 0x0000005f9500780c */ /* 0x000fe40003fa4270 */
[----:B------:R-:W-:Y:S02]  /*5a00*/  SHF.R.U32.HI R26, RZ, 0x1, R23 ;  /* 0x00000001ff1a7819 */ /* 0x000fe40000011617 */
[-C--:B------:R-:W-:Y:S02]  /*5a10*/  IADD3 R14, P6, PT, R108, R3.reuse, RZ ;  /* 0x000000036c0e7210 */ /* 0x080fe40007fde0ff */
[----:B------:R-:W-:Y:S01]  /*5a20*/  SEL R27, R24, RZ, P5 ;  /* 0x000000ff181b7207 */ /* 0x000fe20002800000 */
[----:B------:R1:W-:Y:S01]  /*5a30*/  LDGSTS.E [R147+0x6c], desc[UR16][R90.64], P4 ;  /* 0x0006c0005a937fae */ /* 0x0003e2000a1a1010 */
[-C--:B------:R-:W-:Y:S01]  /*5a40*/  IADD3 R22, P4, PT, R116, R3.reuse, RZ ;  /* 0x0000000374167210 */ /* 0x080fe20007f9e0ff */
[--C-:B------:R-:W-:Y:S01]  /*5a50*/  IMAD.X R15, R109, 0x1, R129.reuse, P6 ;  /* 0x000000016d0f7824 */ /* 0x100fe200030e0681 */
[----:B------:R-:W-:Y:S01]  /*5a60*/  LOP3.LUT P5, RZ, R25, 0x1, RZ, 0xc0, !PT ;  /* 0x0000000119ff7812 */ /* 0x000fe200078ac0ff */
[----:B------:R1:W-:Y:S01]  /*5a70*/  LDGSTS.E [R147+0x70], desc[UR16][R130.64], P3 ;  /* 0x0007000082937fae */ /* 0x0003e200099a1010 */
[----:B------:R-:W-:Y:S01]  /*5a80*/  IADD3 R16, P6, PT, R110, R3, RZ ;  /* 0x000000036e107210 */ /* 0x000fe20007fde0ff */
[----:B------:R-:W-:Y:S01]  /*5a90*/  IMAD.X R23, R117, 0x1, R129, P4 ;  /* 0x0000000175177824 */ /* 0x000fe200020e0681 */
[----:B------:R-:W-:-:S02]  /*5aa0*/  LOP3.LUT P4, RZ, R26, 0x1, RZ, 0xc0, !PT ;  /* 0x000000011aff7812 */ /* 0x000fc4000788c0ff */
[----:B------:R-:W-:Y:S01]  /*5ab0*/  ISETP.NE.U32.AND P3, PT, R27, RZ, PT ;  /* 0x000000ff1b00720c */ /* 0x000fe20003f65070 */
[----:B------:R-:W-:Y:S01]  /*5ac0*/  IMAD.X R17, R111, 0x1, R129, P6 ;  /* 0x000000016f117824 */ /* 0x000fe200030e0681 */
[----:B------:R-:W-:-:S05]  /*5ad0*/  IADD3 R20, P6, PT, R114, R3, RZ ;  /* 0x0000000372147210 */ /* 0x000fca0007fde0ff */
[----:B------:R1:W-:Y:S01]  /*5ae0*/  LDGSTS.E [R147+0x74], desc[UR16][R134.64], P5 ;  /* 0x0007400086937fae */ /* 0x0003e2000a9a1010 */
[--C-:B------:R-:W-:Y:S01]  /*5af0*/  IMAD.X R21, R115, 0x1, R129.reuse, P6 ;  /* 0x0000000173157824 */ /* 0x100fe200030e0681 */
[-C--:B------:R-:W-:Y:S02]  /*5b00*/  IADD3 R24, P6, PT, R118, R3.reuse, RZ ;  /* 0x0000000376187210 */ /* 0x080fe40007fde0ff */
[----:B------:R1:W-:Y:S01]  /*5b10*/  LDGSTS.E [R147+0x78], desc[UR16][R136.64], P4 ;  /* 0x0007800088937fae */ /* 0x0003e2000a1a1010 */
[----:B------:R-:W-:Y:S02]  /*5b20*/  ISETP.GE.AND P5, PT, R149, 0x20, PT ;  /* 0x000000209500780c */ /* 0x000fe40003fa6270 */
[--C-:B------:R-:W-:Y:S01]  /*5b30*/  IMAD.X R25, R119, 0x1, R129.reuse, P6 ;  /* 0x0000000177197824 */ /* 0x100fe200030e0681 */
[----:B------:R1:W-:Y:S01]  /*5b40*/  LDGSTS.E [R147+0x7c], desc[UR16][R138.64], !P2 ;  /* 0x0007c0008a937fae */ /* 0x0003e2000d1a1010 */
[----:B------:R-:W-:Y:S02]  /*5b50*/  ISETP.GE.AND P2, PT, R149, 0x40, PT ;  /* 0x000000409500780c */ /* 0x000fe40003f46270 */
[----:B------:R-:W-:Y:S01]  /*5b60*/  IADD3 R26, P6, PT, R120, R3, RZ ;  /* 0x00000003781a7210 */ /* 0x000fe20007fde0ff */
[----:B------:R-:W0:Y:S04]  /*5b70*/  LDGDEPBAR ;  /* 0x00000000000079af */ /* 0x000e280000000000 */
[----:B------:R1:W-:Y:S01]  /*5b80*/  LDGSTS.E [R159+0xc000], desc[UR16][R92.64], P3 ;  /* 0x0c0000005c9f7fae */ /* 0x0003e200099a1010 */
[----:B------:R-:W-:-:S03]  /*5b90*/  IMAD.X R27, R121, 0x1, R129, P6 ;  /* 0x00000001791b7824 */ /* 0x000fc600030e0681 */
        /* <DEDUP_REMOVED lines=15> */
[----:B------:R-:W0:Y:S01]  /*5c90*/  LDGDEPBAR ;  /* 0x00000000000079af */ /* 0x000e220000000000 */
[----:B------:R-:W-:Y:S05]  /*5ca0*/  @!P2 BRA `(.L_x_14) ;  /* 0x000000240034a947 */ /* 0x000fea0003800000 */
[----:B-1----:R-:W-:Y:S01]  /*5cb0*/  SHF.R.S32.HI R9, RZ, 0x1f, R151 ;  /* 0x0000001fff097819 */ /* 0x002fe20000011497 */
[----:B------:R-:W1:Y:S01]  /*5cc0*/  LDC.64 R4, c[0x0][0x380] ;  /* 0x0000e000ff047b82 */ /* 0x000e620000000a00 */
[C---:B------:R-:W-:Y:S01]  /*5cd0*/  IADD3 R14, P3, PT, R151.reuse, R228, RZ ;  /* 0x000000e4970e7210 */ /* 0x040fe20007f7e0ff */
[----:B------:R-:W-:Y:S01]  /*5ce0*/  IMAD R15, R232, 0xc, RZ ;  /* 0x0000000ce80f7824 */ /* 0x000fe200078e02ff */
[C---:B------:R-:W-:Y:S01]  /*5cf0*/  IADD3 R161, P2, PT, R151.reuse, R220, RZ ;  /* 0x000000dc97a17210 */ /* 0x040fe20007f5e0ff */
[----:B------:R-:W-:Y:S01]  /*5d00*/  IMAD R17, R230, 0xc, RZ ;  /* 0x0000000ce6117824 */ /* 0x000fe200078e02ff */
[C---:B------:R-:W-:Y:S01]  /*5d10*/  IADD3 R13, P6, PT, R151.reuse, R226, RZ ;  /* 0x000000e2970d7210 */ /* 0x040fe20007fde0ff */
[----:B------:R-:W-:Y:S01]  /*5d20*/  UMOV UR12, 0x1 ;  /* 0x00000001000c7882 */ /* 0x000fe20000000000 */
[C---:B------:R-:W-:Y:S01]  /*5d30*/  IADD3 R12, P4, PT, R151.reuse, R218, RZ ;  /* 0x000000da970c7210 */ /* 0x040fe20007f9e0ff */
[----:B------:R-:W2:Y:S01]  /*5d40*/  LDC.64 R38, c[0x0][0x388] ;  /* 0x0000e200ff267b82 */ /* 0x000ea20000000a00 */
[-C--:B------:R-:W-:Y:S01]  /*5d50*/  LEA.HI.X.SX32 R167, R228, R9.reuse, 0x1, P3 ;  /* 0x00000009e4a77211 */ /* 0x080fe200018f0eff */
[----:B------:R-:W-:Y:S01]  /*5d60*/  UMOV UR13, 0x2 ;  /* 0x00000002000d7882 */ /* 0x000fe20000000000 */
[C---:B------:R-:W-:Y:S01]  /*5d70*/  IADD3 R147, P3, PT, R151.reuse, R224, RZ ;  /* 0x000000e097937210 */ /* 0x040fe20007f7e0ff */
[----:B------:R-:W-:Y:S01]  /*5d80*/  UMOV UR6, URZ ;  /* 0x000000ff00067c82 */ /* 0x000fe20008000000 */
[-C--:B------:R-:W-:Y:S01]  /*5d90*/  LEA.HI.X.SX32 R220, R220, R9.reuse, 0x1, P2 ;  /* 0x00000009dcdc7211 */ /* 0x080fe200010f0eff */
[----:B------:R-:W-:Y:S01]  /*5da0*/  UMOV UR7, URZ ;  /* 0x000000ff00077c82 */ /* 0x000fe20008000000 */
[-C--:B------:R-:W-:Y:S01]  /*5db0*/  LEA.HI.X.SX32 R226, R226, R9.reuse, 0x1, P6 ;  /* 0x00000009e2e27211 */ /* 0x080fe200030f0eff */
[----:B------:R-:W-:Y:S01]  /*5dc0*/  UMOV UR8, URZ ;  /* 0x000000ff00087c82 */ /* 0x000fe20008000000 */
[----:B------:R-:W-:Y:S01]  /*5dd0*/  LEA.HI.X.SX32 R153, R218, R9, 0x1, P4 ;  /* 0x00000009da997211 */ /* 0x000fe200020f0eff */
[----:B------:R-:W-:Y:S01]  /*5de0*/  UMOV UR5, URZ ;  /* 0x000000ff00057c82 */ /* 0x000fe20008000000 */
[----:B------:R-:W-:-:S02]  /*5df0*/  IADD3 R10, P2, PT, R151, R216, RZ ;  /* 0x000000d8970a7210 */ /* 0x000fc40007f5e0ff */
[C---:B------:R-:W-:Y:S02]  /*5e00*/  IADD3 R137, P6, PT, R151.reuse, R222, RZ ;  /* 0x000000de97897210 */ /* 0x040fe40007fde0ff */
[----:B------:R-:W-:Y:S01]  /*5e10*/  IADD3 R133, P4, PT, R151, R214, RZ ;  /* 0x000000d697857210 */ /* 0x000fe20007f9e0ff */
[----:B-1----:R-:W-:Y:S01]  /*5e20*/  IMAD.WIDE.U32 R4, R155, 0xc, R4 ;  /* 0x0000000c9b047825 */ /* 0x002fe200078e0004 */
[-C--:B------:R-:W-:Y:S02]  /*5e30*/  LEA.HI.X.SX32 R224, R224, R9.reuse, 0x1, P3 ;  /* 0x00000009e0e07211 */ /* 0x080fe400018f0eff */
[----:B------:R-:W-:Y:S01]  /*5e40*/  IADD3 R121, P3, PT, R151, R212, RZ ;  /* 0x000000d497797210 */ /* 0x000fe20007f7e0ff */
[----:B------:R-:W-:Y:S01]  /*5e50*/  IMAD.MOV.U32 R169, RZ, RZ, R4 ;  /* 0x000000ffffa97224 */ /* 0x000fe200078e0004 */
[-C--:B------:R-:W-:Y:S01]  /*5e60*/  LEA.HI.X.SX32 R145, R216, R9.reuse, 0x1, P2 ;  /* 0x00000009d8917211 */ /* 0x080fe200010f0eff */
[----:B------:R-:W-:Y:S01]  /*5e70*/  IMAD.IADD R36, R5, 0x1, R17 ;  /* 0x0000000105247824 */ /* 0x000fe200078e0211 */
[-C--:B------:R-:W-:Y:S01]  /*5e80*/  LEA.HI.X.SX32 R222, R222, R9.reuse, 0x1, P6 ;  /* 0x00000009dede7211 */ /* 0x080fe200030f0eff */
[----:B--2---:R-:W-:Y:S01]  /*5e90*/  IMAD.WIDE.U32 R38, R165, 0xc, R38 ;  /* 0x0000000ca5267825 */ /* 0x004fe200078e0026 */
[----:B------:R-:W-:-:S02]  /*5ea0*/  LEA.HI.X.SX32 R214, R214, R9, 0x1, P4 ;  /* 0x00000009d6d67211 */ /* 0x000fc400020f0eff */
[C---:B------:R-:W-:Y:S01]  /*5eb0*/  IADD3 R117, P2, PT, R151.reuse, R210, RZ ;  /* 0x000000d297757210 */ /* 0x040fe20007f5e0ff */
[----:B------:R-:W-:Y:S01]  /*5ec0*/  IMAD.MOV.U32 R5, RZ, RZ, RZ ;  /* 0x000000ffff057224 */ /* 0x000fe200078e00ff */
[C---:B------:R-:W-:Y:S01]  /*5ed0*/  IADD3 R113, P6, PT, R151.reuse, R208, RZ ;  /* 0x000000d097717210 */ /* 0x040fe20007fde0ff */
[----:B------:R-:W-:Y:S01]  /*5ee0*/  IMAD.SHL.U32 R165, R14, 0x4, RZ ;  /* 0x000000040ea57824 */ /* 0x000fe200078e00ff */
[----:B------:R-:W-:Y:S01]  /*5ef0*/  IADD3 R109, P4, PT, R151, R206, RZ ;  /* 0x000000ce976d7210 */ /* 0x000fe20007f9e0ff */
[----:B------:R-:W-:Y:S01]  /*5f00*/  IMAD.SHL.U32 R155, R13, 0x4, RZ ;  /* 0x000000040d9b7824 */ /* 0x000fe200078e00ff */
[-C--:B------:R-:W-:Y:S02]  /*5f10*/  LEA.HI.X.SX32 R212, R212, R9.reuse, 0x1, P3 ;  /* 0x00000009d4d47211 */ /* 0x080fe400018f0eff */
[----:B------:R-:W-:Y:S02]  /*5f20*/  IADD3 R105, P3, PT, R151, R204, RZ ;  /* 0x000000cc97697210 */ /* 0x000fe40007f7e0ff */
[----:B------:R-:W-:-:S02]  /*5f30*/  LEA.HI.X.SX32 R210, R210, R9, 0x1, P2 ;  /* 0x00000009d2d27211 */ /* 0x000fc400010f0eff */
[-C--:B------:R-:W-:Y:S02]  /*5f40*/  LEA.HI.X.SX32 R208, R208, R9.reuse, 0x1, P6 ;  /* 0x00000009d0d07211 */ /* 0x080fe400030f0eff */
[-C--:B------:R-:W-:Y:S02]  /*5f50*/  LEA.HI.X.SX32 R206, R206, R9.reuse, 0x1, P4 ;  /* 0x00000009cece7211 */ /* 0x080fe400020f0eff */
[C---:B------:R-:W-:Y:S02]  /*5f60*/  IADD3 R101, P2, PT, R151.reuse, R202, RZ ;  /* 0x000000ca97657210 */ /* 0x040fe40007f5e0ff */
[C---:B------:R-:W-:Y:S02]  /*5f70*/  IADD3 R97, P6, PT, R151.reuse, R200, RZ ;  /* 0x000000c897617210 */ /* 0x040fe40007fde0ff */
[----:B------:R-:W-:Y:S01]  /*5f80*/  IADD3 R93, P4, PT, R151, R198, RZ ;  /* 0x000000c6975d7210 */ /* 0x000fe20007f9e0ff */
[----:B------:R-:W-:Y:S01]  /*5f90*/  IMAD.SHL.U32 R151, R12, 0x4, RZ ;  /* 0x000000040c977824 */ /* 0x000fe200078e00ff */
[----:B------:R-:W-:-:S02]  /*5fa0*/  LEA.HI.X.SX32 R204, R204, R9, 0x1, P3 ;  /* 0x00000009cccc7211 */ /* 0x000fc400018f0eff */
[----:B------:R-:W-:Y:S02]  /*5fb0*/  SHF.R.S32.HI R7, RZ, 0x1f, R143 ;  /* 0x0000001fff077819 */ /* 0x000fe4000001148f */
[----:B------:R-:W-:Y:S02]  /*5fc0*/  IADD3 R6, P3, PT, R143, R2, RZ ;  /* 0x000000028f067210 */ /* 0x000fe40007f7e0ff */
[-C--:B------:R-:W-:Y:S02]  /*5fd0*/  LEA.HI.X.SX32 R202, R202, R9.reuse, 0x1, P2 ;  /* 0x00000009caca7211 */ /* 0x080fe400010f0eff */
[-C--:B------:R-:W-:Y:S01]  /*5fe0*/  LEA.HI.X.SX32 R200, R200, R9.reuse, 0x1, P6 ;  /* 0x00000009c8c87211 */ /* 0x080fe200030f0eff */
[----:B------:R-:W-:Y:S01]  /*5ff0*/  IMAD.SHL.U32 R102, R6, 0x4, RZ ;  /* 0x0000000406667824 */ /* 0x000fe200078e00ff */
[----:B------:R-:W-:Y:S02]  /*6000*/  LEA.HI.X.SX32 R198, R198, R9, 0x1, P4 ;  /* 0x00000009c6c67211 */ /* 0x000fe400020f0eff */
[----:B------:R-:W-:-:S02]  /*6010*/  LEA.HI.X.SX32 R9, R2, R7, 0x1, P3 ;  /* 0x0000000702097211 */ /* 0x000fc400018f0eff */
[C---:B------:R-:W-:Y:S02]  /*6020*/  IADD3 R90, P3, PT, R143.reuse, R196, RZ ;  /* 0x000000c48f5a7210 */ /* 0x040fe40007f7e0ff */
[C---:B------:R-:W-:Y:S02]  /*6030*/  IADD3 R88, P4, PT, R143.reuse, R194, RZ ;  /* 0x000000c28f587210 */ /* 0x040fe40007f9e0ff */
[----:B------:R-:W-:Y:S02]  /*6040*/  IADD3 R86, P2, PT, R143, R192, RZ ;  /* 0x000000c08f567210 */ /* 0x000fe40007f5e0ff */
[-C--:B------:R-:W-:Y:S02]  /*6050*/  LEA.HI.X.SX32 R91, R196, R7.reuse, 0x1, P3 ;  /* 0x00000007c45b7211 */ /* 0x080fe400018f0eff */
[-C--:B------:R-:W-:Y:S02]  /*6060*/  LEA.HI.X.SX32 R89, R194, R7.reuse, 0x1, P4 ;  /* 0x00000007c2597211 */ /* 0x080fe400020f0eff */
[----:B------:R-:W-:-:S02]  /*6070*/  LEA.HI.X.SX32 R87, R192, R7, 0x1, P2 ;  /* 0x00000007c0577211 */ /* 0x000fc400010f0eff */
[C---:B------:R-:W-:Y:S02]  /*6080*/  IADD3 R82, P3, PT, R143.reuse, R140, RZ ;  /* 0x0000008c8f527210 */ /* 0x040fe40007f7e0ff */
[C---:B------:R-:W-:Y:S02]  /*6090*/  IADD3 R80, P4, PT, R143.reuse, R141, RZ ;  /* 0x0000008d8f507210 */ /* 0x040fe40007f9e0ff */
[----:B------:R-:W-:Y:S02]  /*60a0*/  IADD3 R78, P2, PT, R143, R142, RZ ;  /* 0x0000008e8f4e7210 */ /* 0x000fe40007f5e0ff */
[-C--:B------:R-:W-:Y:S02]  /*60b0*/  LEA.HI.X.SX32 R83, R140, R7.reuse, 0x1, P3 ;  /* 0x000000078c537211 */ /* 0x080fe400018f0eff */
[-C--:B------:R-:W-:Y:S01]  /*60c0*/  LEA.HI.X.SX32 R81, R141, R7.reuse, 0x1, P4 ;  /* 0x000000078d517211 */ /* 0x080fe200020f0eff */
[----:B------:R-:W-:Y:S01]  /*60d0*/  IMAD.SHL.U32 R141, R10, 0x4, RZ ;  /* 0x000000040a8d7824 */ /* 0x000fe200078e00ff */
        /* <DEDUP_REMOVED lines=27> */
[C---:B------:R-:W-:Y:S02]  /*6290*/  IADD3 R46, P4, PT, R143.reuse, R168, RZ ;  /* 0x000000a88f2e7210 */ /* 0x040fe40007f9e0ff */
[----:B------:R-:W-:Y:S02]  /*62a0*/  IADD3 R44, P2, PT, R143, R170, RZ ;  /* 0x000000aa8f2c7210 */ /* 0x000fe40007f5e0ff */
[-C--:B------:R-:W-:Y:S02]  /*62b0*/  LEA.HI.X.SX32 R85, R172, R7.reuse, 0x1, P6 ;  /* 0x00000007ac557211 */ /* 0x080fe400030f0eff */
[----:B------:R-:W-:-:S02]  /*62c0*/  LEA.HI.X.SX32 R49, R166, R7, 0x1, P3 ;  /* 0x00000007a6317211 */ /* 0x000fc400018f0eff */
[-C--:B------:R-:W-:Y:S02]  /*62d0*/  LEA.HI.X.SX32 R47, R168, R7.reuse, 0x1, P4 ;  /* 0x00000007a82f7211 */ /* 0x080fe400020f0eff */
[----:B------:R-:W-:Y:S02]  /*62e0*/  LEA.HI.X.SX32 R45, R170, R7, 0x1, P2 ;  /* 0x00000007aa2d7211 */ /* 0x000fe400010f0eff */
[C---:B------:R-:W-:Y:S02]  /*62f0*/  IADD3 R76, P6, PT, R143.reuse, R176, RZ ;  /* 0x000000b08f4c7210 */ /* 0x040fe40007fde0ff */
[C---:B------:R-:W-:Y:S02]  /*6300*/  IADD3 R42, P3, PT, R143.reuse, R174, RZ ;  /* 0x000000ae8f2a7210 */ /* 0x040fe40007f7e0ff */
[C---:B------:R-:W-:Y:S02]  /*6310*/  IADD3 R40, P4, PT, R143.reuse, R178, RZ ;  /* 0x000000b28f287210 */ /* 0x040fe40007f9e0ff */
[----:B------:R-:W-:-:S02]  /*6320*/  IADD3 R37, P2, PT, R143, R182, RZ ;  /* 0x000000b68f257210 */ /* 0x000fc40007f5e0ff */
[-C--:B------:R-:W-:Y:S02]  /*6330*/  LEA.HI.X.SX32 R77, R176, R7.reuse, 0x1, P6 ;  /* 0x00000007b04d7211 */ /* 0x080fe400030f0eff */
[-C--:B------:R-:W-:Y:S02]  /*6340*/  LEA.HI.X.SX32 R43, R174, R7.reuse, 0x1, P3 ;  /* 0x00000007ae2b7211 */ /* 0x080fe400018f0eff */
[-C--:B------:R-:W-:Y:S02]  /*6350*/  LEA.HI.X.SX32 R41, R178, R7.reuse, 0x1, P4 ;  /* 0x00000007b2297211 */ /* 0x080fe400020f0eff */
[----:B------:R-:W-:Y:S02]  /*6360*/  LEA.HI.X.SX32 R182, R182, R7, 0x1, P2 ;  /* 0x00000007b6b67211 */ /* 0x000fe400010f0eff */
[C---:B------:R-:W-:Y:S02]  /*6370*/  IADD3 R68, P6, PT, R143.reuse, R180, RZ ;  /* 0x000000b48f447210 */ /* 0x040fe40007fde0ff */
[----:B------:R-:W-:-:S02]  /*6380*/  IADD3 R92, P3, PT, R143, R190, RZ ;  /* 0x000000be8f5c7210 */ /* 0x000fc40007f7e0ff */
[C---:B------:R-:W-:Y:S02]  /*6390*/  IADD3 R94, P4, PT, R143.reuse, R186, RZ ;  /* 0x000000ba8f5e7210 */ /* 0x040fe40007f9e0ff */
[----:B------:R-:W-:Y:S02]  /*63a0*/  IADD3 R8, P2, PT, R143, R188, RZ ;  /* 0x000000bc8f087210 */ /* 0x000fe40007f5e0ff */
[----:B------:R-:W-:Y:S02]  /*63b0*/  SHF.R.S32.HI R2, RZ, 0x1f, R149 ;  /* 0x0000001fff027819 */ /* 0x000fe40000011495 */
[-C--:B------:R-:W-:Y:S01]  /*63c0*/  LEA.HI.X.SX32 R69, R180, R7.reuse, 0x1, P6 ;  /* 0x00000007b4457211 */ /* 0x080fe200030f0eff */
[----:B------:R-:W-:Y:S01]  /*63d0*/  IMAD.SHL.U32 R100, R8, 0x4, RZ ;  /* 0x0000000408647824 */ /* 0x000fe200078e00ff */
[-C--:B------:R-:W-:Y:S02]  /*63e0*/  LEA.HI.X.SX32 R171, R190, R7.reuse, 0x1, P3 ;  /* 0x00000007beab7211 */ /* 0x080fe400018f0eff */
[----:B------:R-:W-:-:S02]  /*63f0*/  LEA.HI.X.SX32 R173, R186, R7, 0x1, P4 ;  /* 0x00000007baad7211 */ /* 0x000fc400020f0eff */
[----:B------:R-:W-:Y:S02]  /*6400*/  LEA.HI.X.SX32 R11, R188, R7, 0x1, P2 ;  /* 0x00000007bc0b7211 */ /* 0x000fe400010f0eff */
[----:B------:R-:W-:Y:S02]  /*6410*/  SHF.L.U64.HI R143, R143, 0x2, R7 ;  /* 0x000000028f8f7819 */ /* 0x000fe40000010207 */
[----:B------:R-:W-:Y:S01]  /*6420*/  LEA.HI R7, R2, R149, RZ, 0x5 ;  /* 0x0000009502077211 */ /* 0x000fe200078f28ff */
[----:B------:R-:W-:Y:S01]  /*6430*/  IMAD.IADD R2, R39, 0x1, R15 ;  /* 0x0000000127027824 */ /* 0x000fe200078e020f */
[----:B------:R-:W-:Y:S02]  /*6440*/  R2UR UR20, R28 ;  /* 0x000000001c1472ca */ /* 0x000fe400000e0000 */
[----:B------:R-:W-:Y:S02]  /*6450*/  SHF.R.S32.HI R7, RZ, 0x5, R7 ;  /* 0x00000005ff077819 */ /* 0x000fe40000011407 */
[C---:B------:R-:W-:Y:S01]  /*6460*/  SHF.L.U64.HI R163, R161.reuse, 0x2, R220 ;  /* 0x00000002a1a37819 */ /* 0x040fe200000102dc */
[----:B------:R-:W-:Y:S01]  /*6470*/  IMAD.SHL.U32 R161, R161, 0x4, RZ ;  /* 0x00000004a1a17824 */ /* 0x000fe200078e00ff */
[C---:B------:R-:W-:Y:S01]  /*6480*/  VIMNMX R4, PT, PT, R7.reuse, 0x2, !PT ;  /* 0x0000000207047848 */ /* 0x040fe20007fe0100 */
[----:B------:R-:W-:Y:S01]  /*6490*/  VIADD R96, R7, 0xfffffffd ;  /* 0xfffffffd07607836 */ /* 0x000fe20000000000 */
[C---:B------:R-:W-:Y:S01]  /*64a0*/  SHF.L.U64.HI R149, R147.reuse, 0x2, R224 ;  /* 0x0000000293957819 */ /* 0x040fe200000102e0 */
[----:B------:R-:W-:Y:S01]  /*64b0*/  IMAD.SHL.U32 R147, R147, 0x4, RZ ;  /* 0x0000000493937824 */ /* 0x000fe200078e00ff */
        /* <DEDUP_REMOVED lines=78> */
[----:B------:R-:W-:Y:S01]  /*69a0*/  SHF.L.U64.HI R167, R14, 0x2, R167 ;  /* 0x000000020ea77819 */ /* 0x000fe200000102a7 */
[----:B------:R-:W-:Y:S01]  /*69b0*/  VIADD R98, R4, 0xffffffff ;  /* 0xffffffff04627836 */ /* 0x000fe20000000000 */
[----:B------:R-:W-:-:S02]  /*69c0*/  SHF.L.U64.HI R159, R13, 0x2, R226 ;  /* 0x000000020d9f7819 */ /* 0x000fc400000102e2 */
[----:B------:R-:W-:Y:S02]  /*69d0*/  SHF.L.U64.HI R153, R12, 0x2, R153 ;  /* 0x000000020c997819 */ /* 0x000fe40000010299 */
[----:B------:R-:W-:Y:S02]  /*69e0*/  SHF.L.U64.HI R145, R10, 0x2, R145 ;  /* 0x000000020a917819 */ /* 0x000fe40000010291 */
[----:B------:R-:W-:Y:S02]  /*69f0*/  SHF.L.U64.HI R175, R8, 0x2, R11 ;  /* 0x0000000208af7819 */ /* 0x000fe4000001020b */
[----:B------:R-:W-:-:S07]  /*6a00*/  SHF.L.U64.HI R177, R6, 0x2, R9 ;  /* 0x0000000206b17819 */ /* 0x000fce0000010209 */
.L_x_17:
[----:B------:R-:W-:Y:S01]  /*6a10*/  IMAD.U32 R5, R5, -0x80000000, RZ ;  /* 0x8000000005057824 */ /* 0x000fe200078e00ff */
[----:B------:R-:W-:-:S03]  /*6a20*/  UIADD3 UR7, UPT, UPT, UR7, 0x1, URZ ;  /* 0x0000000107077890 */ /* 0x000fc6000fffe0ff */
[----:B------:R-:W1:Y:S01]  /*6a30*/  SYNCS.PHASECHK.TRANS64.TRYWAIT P2, [UR11], R5 ;  /* 0x00000005ff0075a7 */ /* 0x000e62000804110b */
[----:B------:R-:W-:-:S04]  /*6a40*/  UISETP.GT.AND UP1, UPT, UR7, 0x1, UPT ;  /* 0x000000010700788c */ /* 0x000fc8000bf24270 */
[----:B------:R-:W-:-:S04]  /*6a50*/  USEL UR7, UR7, URZ, !UP1 ;  /* 0x000000ff07077287 */ /* 0x000fc8000c800000 */
[----:B------:R-:W-:Y:S01]  /*6a60*/  ULEA UR4, UR7, UR9, 0xe ;  /* 0x0000000907047291 */ /* 0x000fe2000f8e70ff */
[----:B-12---:R-:W-:Y:S11]  /*6a70*/  @!P2 BRA `(.L_x_15) ;  /* 0x0000005000a0a947 */ /* 0x006ff60003800000 */
.L_x_25:
[----:B------:R-:W-:-:S04]  /*6a80*/  DEPBAR.LE SB0, 0x2 ;  /* 0x000080800000791a */ /* 0x000fc80000000000 */
[----:B------:R-:W-:Y:S01]  /*6a90*/  LEA R179, R126, UR4, 0x7 ;  /* 0x000000047eb37c11 */ /* 0x000fe2000f8e38ff */
[----:B------:R-:W-:Y:S01]  /*6aa0*/  BAR.SYNC.DEFER_BLOCKING 0x0 ;  /* 0x0000000000007b1d */ /* 0x000fe20000010000 */
[----:B------:R-:W-:Y:S02]  /*6ab0*/  UIADD3 UR6, UPT, UPT, UR6, 0x1, URZ ;  /* 0x0000000106067890 */ /* 0x000fe4000fffe0ff */
[----:B------:R-:W-:Y:S02]  /*6ac0*/  ULEA UR11, UR12, UR9, 0x3 ;  /* 0x000000090c0b7291 */ /* 0x000fe4000f8e18ff */
[----:B------:R-:W-:Y:S02]  /*6ad0*/  UISETP.GT.AND UP1, UPT, UR6, 0x2, UPT ;  /* 0x000000020600788c */ /* 0x000fe4000bf24270 */
[----:B------:R-:W-:Y:S02]  /*6ae0*/  UIADD3 UR11, UPT, UPT, UR11, 0xe000, URZ ;  /* 0x0000e0000b0b7890 */ /* 0x000fe4000fffe0ff */
[----:B------:R-:W-:Y:S01]  /*6af0*/  USEL UR6, UR6, URZ, !UP1 ;  /* 0x000000ff06067287 */ /* 0x000fe2000c800000 */
[----:B------:R-:W-:Y:S01]  /*6b00*/  UMOV UR4, UR8 ;  /* 0x0000000800047c82 */ /* 0x000fe20008000000 */
        /* <DEDUP_REMOVED lines=8> */
[----:B-1----:R1:W-:Y:S01]  /*6b90*/  STTM.x32 tmem[UR10+0x80], R4 ;  /* 0x00008004000079ed */ /* 0x0023e200082c000a */
[----:B------:R-:W2:Y:S02]  /*6ba0*/  FENCE.VIEW.ASYNC.T ;  /* 0x00000000000073c6 */ /* 0x000ea40000000200 */
[----:B--2---:R-:W-:Y:S06]  /*6bb0*/  BAR.SYNC.DEFER_BLOCKING 0x0 ;  /* 0x0000000000007b1d */ /* 0x004fec0000010000 */
        /* <DEDUP_REMOVED lines=12> */
[----:B------:R-:W-:Y:S02]  /*6c80*/  ULEA UR8, UR6, UR9, 0xd ;  /* 0x0000000906087291 */ /* 0x000fe4000f8e68ff */
[----:B------:R-:W-:Y:S02]  /*6c90*/  UIADD3 UR21, UPT, UPT, UR18, 0x90, URZ ;  /* 0x0000009012157890 */ /* 0x000fe4000fffe0ff */
[----:B------:R-:W-:Y:S02]  /*6ca0*/  UIADD3 UR8, UPT, UPT, UR8, 0x8000, URZ ;  /* 0x0000800008087890 */ /* 0x000fe4000fffe0ff */
[----:B------:R-:W-:Y:S02]  /*6cb0*/  UIADD3 UR34, UPT, UPT, UR18, 0x98, URZ ;  /* 0x0000009812227890 */ /* 0x000fe4000fffe0ff */
[----:B------:R-:W-:Y:S01]  /*6cc0*/  USHF.R.U32.HI UR8, URZ, 0x4, UR8 ;  /* 0x00000004ff087899 */ /* 0x000fe20008011608 */
[----:B------:R-:W-:Y:S01]  /*6cd0*/  UMOV UR28, 0x0 ;  /* 0x00000000001c7882 */ /* 0x000fe20000000000 */
[----:B------:R-:W-:-:S02]  /*6ce0*/  UMOV UR29, 0x10200910 ;  /* 0x10200910001d7882 */ /* 0x000fc40000000000 */
[----:B------:R-:W-:Y:S01]  /*6cf0*/  USGXT.U32 UR14, UR8, 0xe ;  /* 0x0000000e080e789a */ /* 0x000fe20008000000 */
[----:B------:R-:W-:Y:S02]  /*6d00*/  UMOV UR15, 0x40004040 ;  /* 0x40004040000f7882 */ /* 0x000fe40000000000 */
[----:B------:R-:W-:Y:S01]  /*6d10*/  UMOV UR8, URZ ;  /* 0x000000ff00087c82 */ /* 0x000fe20008000000 */
[----:B------:R-:W-:Y:S01]  /*6d20*/  UIADD3 UR22, UP1, UPT, UR14, 0x2, URZ ;  /* 0x000000020e167890 */ /* 0x000fe2000ff3e0ff */
[----:B------:R-:W-:Y:S01]  /*6d30*/  UMOV UR30, 0x0 ;  /* 0x00000000001e7882 */ /* 0x000fe20000000000 */
[----:B------:R-:W-:Y:S02]  /*6d40*/  UMOV UR31, 0x10200910 ;  /* 0x10200910001f7882 */ /* 0x000fe40000000000 */
[----:B------:R-:W-:Y:S01]  /*6d50*/  UIADD3.X UR23, UPT, UPT, UR8, 0x40004040, URZ, UP1, !UPT ;  /* 0x4000404008177890 */ /* 0x000fe20008ffe4ff */
[----:B------:R2:W-:Y:S01]  /*6d60*/  UTCHMMA.2CTA tmem[UR19], gdesc[UR14], tmem[UR18], tmem[UR28], idesc[UR29], UPT ;  /* 0x00ff1c0e130079ea */ /* 0x0005e2000ba00012 */
[----:B------:R-:W-:-:S02]  /*6d70*/  UIADD3 UR24, UP1, UPT, UR22, 0x2, URZ ;  /* 0x0000000216187890 */ /* 0x000fc4000ff3e0ff */
[----:B------:R-:W-:Y:S02]  /*6d80*/  UIADD3 UR26, UP2, UPT, UR22, 0x4, URZ ;  /* 0x00000004161a7890 */ /* 0x000fe4000ff5e0ff */
[----:B------:R-:W-:Y:S02]  /*6d90*/  UIADD3 UR8, UPT, UPT, UR18, 0x88, URZ ;  /* 0x0000008812087890 */ /* 0x000fe4000fffe0ff */
[----:B------:R-:W-:Y:S02]  /*6da0*/  UIADD3.X UR25, UPT, UPT, UR23, URZ, URZ, UP1, !UPT ;  /* 0x000000ff17197290 */ /* 0x000fe40008ffe4ff */
[----:B------:R-:W-:Y:S01]  /*6db0*/  UIADD3.X UR27, UPT, UPT, UR23, URZ, URZ, UP2, !UPT ;  /* 0x000000ff171b7290 */ /* 0x000fe200097fe4ff */
[----:B------:R-:W-:Y:S01]  /*6dc0*/  UMOV UR32, 0x0 ;  /* 0x0000000000207882 */ /* 0x000fe20000000000 */
[----:B------:R-:W-:Y:S01]  /*6dd0*/  UMOV UR33, 0x10200910 ;  /* 0x1020091000217882 */ /* 0x000fe20000000000 */
[----:B------:R-:W-:Y:S01]  /*6de0*/  UMOV UR36, 0x0 ;  /* 0x0000000000247882 */ /* 0x000fe20000000000 */
[----:B------:R-:W-:Y:S01]  /*6df0*/  UMOV UR37, 0x10200910 ;  /* 0x1020091000257882 */ /* 0x000fe20000000000 */
[----:B------:R2:W-:Y:S01]  /*6e00*/  UTCHMMA.2CTA tmem[UR8], gdesc[UR22], tmem[UR18], tmem[UR30], idesc[UR31], UPT ;  /* 0x00ff1e16080079ea */ /* 0x0005e2000ba00012 */
[----:B------:R-:W-:Y:S01]  /*6e10*/  UMOV UR35, 0x3 ;  /* 0x0000000300237882 */ /* 0x000fe20000000000 */
[----:B------:R2:W-:Y:S02]  /*6e20*/  UTCHMMA.2CTA tmem[UR21], gdesc[UR24], tmem[UR18], tmem[UR32], idesc[UR33], UPT ;  /* 0x00ff2018150079ea */ /* 0x0005e4000ba00012 */
[----:B------:R2:W-:Y:S01]  /*6e30*/  UTCHMMA.2CTA tmem[UR34], gdesc[UR26], tmem[UR18], tmem[UR36], idesc[UR37], UPT ;  /* 0x00ff241a220079ea */ /* 0x0005e2000ba00012 */
[----:B------:R2:W-:Y:S01]  /*6e40*/  UTCBAR.2CTA.MULTICAST [UR11], URZ, UR35 ;  /* 0x000000ff0b0073e9 */ /* 0x0005e20008200823 */
[----:B------:R-:W-:Y:S01]  /*6e50*/  NOP ;  /* 0x0000000000007918 */ /* 0x000fe20000000000 */
.L_x_16:
[----:B--2---:R-:W-:Y:S01]  /*6e60*/  R2UR UR14, R96 ;  /* 0x00000000600e72ca */ /* 0x004fe200000e0000 */
[----:B------:R-:W-:Y:S01]  /*6e70*/  UISETP.GT.AND UP1, UPT, UR20, URZ, UPT ;  /* 0x000000ff1400728c */ /* 0x000fe2000bf24270 */
[----:B------:R-:W-:Y:S01]  /*6e80*/  BAR.SYNC.DEFER_BLOCKING 0x0 ;  /* 0x0000000000007b1d */ /* 0x000fe20000010000 */
[----:B------:R-:W-:Y:S01]  /*6e90*/  UISETP.GT.AND UP2, UPT, UR20, 0x1, UPT ;  /* 0x000000011400788c */ /* 0x000fe2000bf44270 */
[C---:B-1----:R-:W-:Y:S01]  /*6ea0*/  IADD3 R4, P4, PT, R169.reuse, R123, RZ ;  /* 0x0000007ba9047210 */ /* 0x042fe20007f9e0ff */
[----:B------:R-:W-:Y:S01]  /*6eb0*/  USEL UR8, URZ, 0x4, !UP1 ;  /* 0x00000004ff087887 */ /* 0x000fe2000c800000 */
[C---:B------:R-:W-:Y:S01]  /*6ec0*/  IADD3 R6, P6, PT, R169.reuse, R102, RZ ;  /* 0x00000066a9067210 */ /* 0x040fe20007fde0ff */
[----:B------:R-:W-:Y:S02]  /*6ed0*/  UISETP.GT.AND UP3, UPT, UR20, 0x3, UPT ;  /* 0x000000031400788c */ /* 0x000fe4000bf64270 */
[C---:B------:R-:W-:Y:S01]  /*6ee0*/  IMAD.X R5, R36.reuse, 0x1, R143, P4 ;  /* 0x0000000124057824 */ /* 0x040fe200020e068f */
[C---:B------:R-:W-:Y:S01]  /*6ef0*/  IADD3 R8, P4, PT, R169.reuse, R100, RZ ;  /* 0x00000064a9087210 */ /* 0x040fe20007f9e0ff */
[----:B------:R-:W-:Y:S01]  /*6f00*/  IMAD.X R7, R36, 0x1, R177, P6 ;  /* 0x0000000124077824 */ /* 0x000fe200030e06b1 */
[----:B------:R-:W-:Y:S01]  /*6f10*/  IADD3 R10, P6, PT, R169, R94, RZ ;  /* 0x0000005ea90a7210 */ /* 0x000fe20007fde0ff */
[----:B------:R-:W-:-:S02]  /*6f20*/  UISETP.GE.AND UP1, UPT, UR5, UR14, UPT ;  /* 0x0000000e0500728c */ /* 0x000fc4000bf26270 */
[----:B------:R-:W-:Y:S01]  /*6f30*/  USEL UR14, URZ, 0x4, !UP2 ;  /* 0x00000004ff0e7887 */ /* 0x000fe2000d000000 */
[C---:B------:R-:W-:Y:S01]  /*6f40*/  IMAD.X R9, R36.reuse, 0x1, R175, P4 ;  /* 0x0000000124097824 */ /* 0x040fe200020e06af */
[----:B------:R-:W-:Y:S01]  /*6f50*/  USEL UR8, UR8, URZ, !UP1 ;  /* 0x000000ff08087287 */ /* 0x000fe2000c800000 */
[----:B------:R-:W-:Y:S01]  /*6f60*/  IMAD.X R11, R36, 0x1, R173, P6 ;  /* 0x00000001240b7824 */ /* 0x000fe200030e06ad */
[----:B------:R-:W-:Y:S02]  /*6f70*/  USEL UR14, UR14, URZ, !UP1 ;  /* 0x000000ff0e0e7287 */ /* 0x000fe4000c800000 */
[----:B------:R-:W-:Y:S02]  /*6f80*/  UISETP.GT.AND UP2, UPT, UR20, 0x2, UPT ;  /* 0x000000021400788c */ /* 0x000fe4000bf44270 */
[----:B------:R-:W-:Y:S01]  /*6f90*/  ISETP.NE.U32.AND P3, PT, RZ, UR8, PT ;  /* 0x00000008ff007c0c */ /* 0x000fe2000bf65070 */
[----:B------:R-:W-:Y:S01]  /*6fa0*/  UISETP.GT.AND UP4, UPT, UR20, 0x7, UPT ;  /* 0x000000071400788c */ /* 0x000fe2000bf84270 */
[----:B------:R-:W-:Y:S01]  /*6fb0*/  ISETP.NE.U32.AND P2, PT, RZ, UR14, PT ;  /* 0x0000000eff007c0c */ /* 0x000fe2000bf45070 */
[----:B------:R-:W-:-:S02]  /*6fc0*/  USEL UR8, URZ, 0x4, !UP2 ;  /* 0x00000004ff087887 */ /* 0x000fc4000d000000 */
[----:B------:R-:W-:Y:S02]  /*6fd0*/  USEL UR14, URZ, 0x4, !UP3 ;  /* 0x00000004ff0e7887 */ /* 0x000fe4000d800000 */
[----:B------:R-:W-:Y:S02]  /*6fe0*/  USEL UR8, UR8, URZ, !UP1 ;  /* 0x000000ff08087287 */ /* 0x000fe4000c800000 */
[----:B------:R-:W-:Y:S02]  /*6ff0*/  USEL UR14, UR14, URZ, !UP1 ;  /* 0x000000ff0e0e7287 */ /* 0x000fe4000c800000 */
[----:B------:R-:W-:Y:S02]  /*7000*/  UISETP.GT.AND UP2, UPT, UR20, 0x4, UPT ;  /* 0x000000041400788c */ /* 0x000fe4000bf44270 */
[----:B------:R-:W-:Y:S01]  /*7010*/  @!PT LDS RZ, [RZ] ;  /* 0x00000000fffff984 */ /* 0x000fe20000000800 */
[----:B------:R-:W-:Y:S01]  /*7020*/  @!PT LDS RZ, [RZ] ;  /* 0x00000000fffff984 */ /* 0x000fe20000000800 */
[----:B------:R-:W-:Y:S01]  /*7030*/  @!PT LDS RZ, [RZ] ;  /* 0x00000000fffff984 */ /* 0x000fe20000000800 */
[----:B------:R1:W-:Y:S01]  /*7040*/  LDGSTS.E [R179], desc[UR16][R4.64], P3 ;  /* 0x0000000004b37fae */ /* 0x0003e200099a1010 */
[----:B------:R-:W-:Y:S01]  /*7050*/  ISETP.NE.U32.AND P3, PT, RZ, UR8, PT ;  /* 0x00000008ff007c0c */ /* 0x000fe2000bf65070 */
[----:B------:R-:W-:-:S02]  /*7060*/  UISETP.GT.AND UP3, UPT, UR20, 0x5, UPT ;  /* 0x000000051400788c */ /* 0x000fc4000bf64270 */
[----:B------:R2:W-:Y:S01]  /*7070*/  LDGSTS.E [R179+0x4], desc[UR16][R6.64], P2 ;  /* 0x0000400006b37fae */ /* 0x0005e200091a1010 */
[----:B------:R-:W-:Y:S01]  /*7080*/  ISETP.NE.U32.AND P2, PT, RZ, UR14, PT ;  /* 0x0000000eff007c0c */ /* 0x000fe2000bf45070 */
[----:B------:R-:W-:Y:S02]  /*7090*/  USEL UR8, URZ, 0x4, !UP2 ;  /* 0x00000004ff087887 */ /* 0x000fe4000d000000 */
[----:B------:R-:W-:Y:S02]  /*70a0*/  USEL UR14, URZ, 0x4, !UP3 ;  /* 0x00000004ff0e7887 */ /* 0x000fe4000d800000 */
[----:B------:R-:W-:Y:S02]  /*70b0*/  USEL UR8, UR8, URZ, !UP1 ;  /* 0x000000ff08087287 */ /* 0x000fe4000c800000 */
[----:B------:R-:W-:Y:S01]  /*70c0*/  USEL UR14, UR14, URZ, !UP1 ;  /* 0x000000ff0e0e7287 */ /* 0x000fe2000c800000 */
[C---:B-1----:R-:W-:Y:S01]  /*70d0*/  IADD3 R4, P4, PT, R169.reuse, R92, RZ ;  /* 0x0000005ca9047210 */ /* 0x042fe20007f9e0ff */
[----:B------:R1:W-:Y:S01]  /*70e0*/  LDGSTS.E [R179+0x8], desc[UR16][R8.64], P3 ;  /* 0x0000800008b37fae */ /* 0x0003e200099a1010 */
[----:B------:R-:W-:Y:S01]  /*70f0*/  UISETP.GT.AND UP3, UPT, UR20, 0x6, UPT ;  /* 0x000000061400788c */ /* 0x000fe2000bf64270 */
[C---:B--2---:R-:W-:Y:S01]  /*7100*/  IADD3 R6, P6, PT, R169.reuse, R37, RZ ;  /* 0x00000025a9067210 */ /* 0x044fe20007fde0ff */
[----:B------:R-:W-:Y:S01]  /*7110*/  UISETP.GT.AND UP2, UPT, UR20, 0x8, UPT ;  /* 0x000000081400788c */ /* 0x000fe2000bf44270 */
[----:B------:R2:W-:Y:S01]  /*7120*/  LDGSTS.E [R179+0xc], desc[UR16][R10.64], P2 ;  /* 0x0000c0000ab37fae */ /* 0x0005e200091a1010 */
[----:B------:R-:W-:Y:S01]  /*7130*/  ISETP.NE.U32.AND P2, PT, RZ, UR8, PT ;  /* 0x00000008ff007c0c */ /* 0x000fe2000bf45070 */
[----:B------:R-:W-:Y:S01]  /*7140*/  USEL UR8, URZ, 0x4, !UP3 ;  /* 0x00000004ff087887 */ /* 0x000fe2000d800000 */
[----:B------:R-:W-:Y:S01]  /*7150*/  ISETP.NE.U32.AND P3, PT, RZ, UR14, PT ;  /* 0x0000000eff007c0c */ /* 0x000fe2000bf65070 */
[----:B------:R-:W-:Y:S01]  /*7160*/  USEL UR14, URZ, 0x4, !UP4 ;  /* 0x00000004ff0e7887 */ /* 0x000fe2000e000000 */
[C---:B------:R-:W-:Y:S01]  /*7170*/  IMAD.X R5, R36.reuse, 0x1, R171, P4 ;  /* 0x0000000124057824 */ /* 0x040fe200020e06ab */
[----:B------:R-:W-:Y:S01]  /*7180*/  USEL UR8, UR8, URZ, !UP1 ;  /* 0x000000ff08087287 */ /* 0x000fe2000c800000 */
[----:B------:R-:W-:Y:S01]  /*7190*/  IMAD.X R7, R36, 0x1, R39, P6 ;  /* 0x0000000124077824 */ /* 0x000fe200030e0627 */
[----:B------:R-:W-:Y:S01]  /*71a0*/  USEL UR14, UR14, URZ, !UP1 ;  /* 0x000000ff0e0e7287 */ /* 0x000fe2000c800000 */
[C---:B-1----:R-:W-:Y:S01]  /*71b0*/  IADD3 R8, P4, PT, R169.reuse, R40, RZ ;  /* 0x00000028a9087210 */ /* 0x042fe20007f9e0ff */
[----:B------:R-:W-:Y:S01]  /*71c0*/  UISETP.GT.AND UP5, UPT, UR20, 0x9, UPT ;  /* 0x000000091400788c */ /* 0x000fe2000bfa4270 */
[----:B--2---:R-:W-:Y:S01]  /*71d0*/  IADD3 R10, P6, PT, R169, R42, RZ ;  /* 0x0000002aa90a7210 */ /* 0x004fe20007fde0ff */
[----:B------:R-:W-:-:S02]  /*71e0*/  UISETP.GT.AND UP3, UPT, UR20, 0xa, UPT ;  /* 0x0000000a1400788c */ /* 0x000fc4000bf64270 */
[----:B------:R1:W-:Y:S01]  /*71f0*/  LDGSTS.E [R179+0x10], desc[UR16][R4.64], P2 ;  /* 0x0001000004b37fae */ /* 0x0003e200091a1010 */
[----:B------:R-:W-:Y:S01]  /*7200*/  ISETP.NE.U32.AND P2, PT, RZ, UR14, PT ;  /* 0x0000000eff007c0c */ /* 0x000fe2000bf45070 */
[----:B------:R-:W-:Y:S01]  /*7210*/  USEL UR14, URZ, 0x4, !UP5 ;  /* 0x00000004ff0e7887 */ /* 0x000fe2000e800000 */
[C---:B------:R-:W-:Y:S01]  /*7220*/  IMAD.X R9, R36.reuse, 0x1, R41, P4 ;  /* 0x0000000124097824 */ /* 0x040fe200020e0629 */
[----:B------:R2:W-:Y:S01]  /*7230*/  LDGSTS.E [R179+0x14], desc[UR16][R6.64], P3 ;  /* 0x0001400006b37fae */ /* 0x0005e200099a1010 */
[----:B------:R-:W-:Y:S01]  /*7240*/  ISETP.NE.U32.AND P3, PT, RZ, UR8, PT ;  /* 0x00000008ff007c0c */ /* 0x000fe2000bf65070 */
[----:B------:R-:W-:Y:S01]  /*7250*/  USEL UR8, URZ, 0x4, !UP2 ;  /* 0x00000004ff087887 */ /* 0x000fe2000d000000 */
[----:B------:R-:W-:Y:S01]  /*7260*/  IMAD.X R11, R36, 0x1, R43, P6 ;  /* 0x00000001240b7824 */ /* 0x000fe200030e062b */
[----:B------:R-:W-:Y:S02]  /*7270*/  USEL UR14, UR14, URZ, !UP1 ;  /* 0x000000ff0e0e7287 */ /* 0x000fe4000c800000 */
[----:B------:R-:W-:-:S02]  /*7280*/  USEL UR8, UR8, URZ, !UP1 ;  /* 0x000000ff08087287 */ /* 0x000fc4000c800000 */
[----:B------:R-:W-:Y:S01]  /*7290*/  UISETP.GT.AND UP4, UPT, UR20, 0xb, UPT ;  /* 0x0000000b1400788c */ /* 0x000fe2000bf84270 */
[C---:B-1----:R-:W-:Y:S01]  /*72a0*/  IADD3 R4, P4, PT, R169.reuse, R44, RZ ;  /* 0x0000002ca9047210 */ /* 0x042fe20007f9e0ff */
[----:B------:R-:W-:Y:S01]  /*72b0*/  UISETP.GT.AND UP5, UPT, UR20, 0xc, UPT ;  /* 0x0000000c1400788c */ /* 0x000fe2000bfa4270 */
[----:B--2---:R-:W-:Y:S01]  /*72c0*/  IADD3 R6, P6, PT, R169, R46, RZ ;  /* 0x0000002ea9067210 */ /* 0x004fe20007fde0ff */
[----:B------:R-:W-:Y:S02]  /*72d0*/  UISETP.GT.AND UP2, UPT, UR20, 0xd, UPT ;  /* 0x0000000d1400788c */ /* 0x000fe4000bf44270 */
        /* <DEDUP_REMOVED lines=8> */
[----:B------:R-:W-:-:S02]  /*7360*/  USEL UR15, URZ, 0x4, !UP5 ;  /* 0x00000004ff0f7887 */ /* 0x000fc4000e800000 */
[----:B------:R-:W-:Y:S02]  /*7370*/  USEL UR8, UR8, URZ, !UP1 ;  /* 0x000000ff08087287 */ /* 0x000fe4000c800000 */
[----:B------:R-:W-:Y:S01]  /*7380*/  USEL UR14, UR14, URZ, !UP1 ;  /* 0x000000ff0e0e7287 */ /* 0x000fe2000c800000 */
[C---:B-1----:R-:W-:Y:S01]  /*7390*/  IADD3 R8, P4, PT, R169.reuse, R48, RZ ;  /* 0x00000030a9087210 */ /* 0x042fe20007f9e0ff */
[----:B------:R1:W-:Y:S01]  /*73a0*/  LDGSTS.E [R179+0x20], desc[UR16][R4.64], P3 ;  /* 0x0002000004b37fae */ /* 0x0003e200099a1010 */
[----:B------:R-:W-:Y:S01]  /*73b0*/  USEL UR15, UR15, URZ, !UP1 ;  /* 0x000000ff0f0f7287 */ /* 0x000fe2000c800000 */
[C---:B--2---:R-:W-:Y:S01]  /*73c0*/  IADD3 R10, P6, PT, R169.reuse, R50, RZ ;  /* 0x00000032a90a7210 */ /* 0x044fe20007fde0ff */
[----:B------:R-:W-:Y:S01]  /*73d0*/  UISETP.GT.AND UP3, UPT, UR20, 0xe, UPT ;  /* 0x0000000e1400788c */ /* 0x000fe2000bf64270 */
[----:B------:R2:W-:Y:S01]  /*73e0*/  LDGSTS.E [R179+0x24], desc[UR16][R6.64], P2 ;  /* 0x0002400006b37fae */ /* 0x0005e200091a1010 */
[----:B------:R-:W-:Y:S01]  /*73f0*/  ISETP.NE.U32.AND P2, PT, RZ, UR8, PT ;  /* 0x00000008ff007c0c */ /* 0x000fe2000bf45070 */
[----:B------:R-:W-:Y:S01]  /*7400*/  USEL UR8, URZ, 0x4, !UP2 ;  /* 0x00000004ff087887 */ /* 0x000fe2000d000000 */
[----:B------:R-:W-:Y:S01]  /*7410*/  ISETP.NE.U32.AND P3, PT, RZ, UR14, PT ;  /* 0x0000000eff007c0c */ /* 0x000fe2000bf65070 */
[C---:B------:R-:W-:Y:S01]  /*7420*/  IMAD.X R11, R36.reuse, 0x1, R51, P6 ;  /* 0x00000001240b7824 */ /* 0x040fe200030e0633 */
[----:B------:R-:W-:Y:S01]  /*7430*/  ISETP.NE.U32.AND P6, PT, RZ, UR15, PT ;  /* 0x0000000fff007c0c */ /* 0x000fe2000bfc5070 */
[----:B------:R-:W-:Y:S01]  /*7440*/  USEL UR14, URZ, 0x4, !UP3 ;  /* 0x00000004ff0e7887 */ /* 0x000fe2000d800000 */
[----:B------:R-:W-:Y:S01]  /*7450*/  IMAD.X R9, R36, 0x1, R49, P4 ;  /* 0x0000000124097824 */ /* 0x000fe200020e0631 */
[----:B-1----:R-:W-:Y:S01]  /*7460*/  IADD3 R4, P4, PT, R169, R52, RZ ;  /* 0x00000034a9047210 */ /* 0x002fe20007f9e0ff */
[----:B------:R-:W-:-:S02]  /*7470*/  USEL UR8, UR8, URZ, !UP1 ;  /* 0x000000ff08087287 */ /* 0x000fc4000c800000 */
[----:B------:R-:W-:Y:S02]  /*7480*/  USEL UR14, UR14, URZ, !UP1 ;  /* 0x000000ff0e0e7287 */ /* 0x000fe4000c800000 */
[C---:B------:R-:W-:Y:S01]  /*7490*/  IMAD.X R5, R36.reuse, 0x1, R53, P4 ;  /* 0x0000000124057824 */ /* 0x040fe200020e0635 */
[----:B------:R1:W-:Y:S01]  /*74a0*/  LDGSTS.E [R179+0x28], desc[UR16][R8.64], P2 ;  /* 0x0002800008b37fae */ /* 0x0003e200091a1010 */
[----:B------:R-:W-:Y:S01]  /*74b0*/  ISETP.NE.U32.AND P2, PT, RZ, UR8, PT ;  /* 0x00000008ff007c0c */ /* 0x000fe2000bf45070 */
[----:B------:R-:W-:Y:S01]  /*74c0*/  UISETP.GT.AND UP2, UPT, UR20, 0xf, UPT ;  /* 0x0000000f1400788c */ /* 0x000fe2000bf44270 */
[C---:B--2---:R-:W-:Y:S01]  /*74d0*/  IADD3 R6, P4, PT, R169.reuse, R54, RZ ;  /* 0x00000036a9067210 */ /* 0x044fe20007f9e0ff */
[----:B------:R-:W-:Y:S01]  /*74e0*/  LDGSTS.E [R179+0x2c], desc[UR16][R10.64], P3 ;  /* 0x0002c0000ab37fae */ /* 0x000fe200099a1010 */
[----:B------:R-:W-:Y:S01]  /*74f0*/  ISETP.NE.U32.AND P3, PT, RZ, UR14, PT ;  /* 0x0000000eff007c0c */ /* 0x000fe2000bf65070 */
[----:B------:R-:W-:Y:S02]  /*7500*/  UISETP.GT.AND UP3, UPT, UR20, 0x10, UPT ;  /* 0x000000101400788c */ /* 0x000fe4000bf64270 */
[----:B------:R2:W-:Y:S01]  /*7510*/  LDGSTS.E [R179+0x30], desc[UR16][R4.64], P6 ;  /* 0x0003000004b37fae */ /* 0x0005e2000b1a1010 */
[----:B------:R-:W-:Y:S01]  /*7520*/  IADD3 R12, P6, PT, R169, R56, RZ ;  /* 0x00000038a90c7210 */ /* 0x000fe20007fde0ff */
[----:B------:R-:W-:Y:S01]  /*7530*/  USEL UR8, URZ, 0x4, !UP2 ;  /* 0x00000004ff087887 */ /* 0x000fe2000d000000 */
[----:B------:R-:W-:Y:S01]  /*7540*/  IMAD.X R7, R36, 0x1, R55, P4 ;  /* 0x0000000124077824 */ /* 0x000fe200020e0637 */
[----:B------:R-:W-:-:S02]  /*7550*/  USEL UR14, URZ, 0x4, !UP3 ;  /* 0x00000004ff0e7887 */ /* 0x000fc4000d800000 */
[----:B------:R-:W-:Y:S01]  /*7560*/  USEL UR8, UR8, URZ, !UP1 ;  /* 0x000000ff08087287 */ /* 0x000fe2000c800000 */
[C---:B------:R-:W-:Y:S01]  /*7570*/  IMAD.X R13, R36.reuse, 0x1, R57, P6 ;  /* 0x00000001240d7824 */ /* 0x040fe200030e0639 */
[----:B------:R-:W-:Y:S01]  /*7580*/  USEL UR14, UR14, URZ, !UP1 ;  /* 0x000000ff0e0e7287 */ /* 0x000fe2000c800000 */
[----:B------:R3:W-:Y:S01]  /*7590*/  LDGSTS.E [R179+0x34], desc[UR16][R6.64], P2 ;  /* 0x0003400006b37fae */ /* 0x0007e200091a1010 */
[----:B------:R-:W-:Y:S01]  /*75a0*/  UISETP.GT.AND UP3, UPT, UR20, 0x11, UPT ;  /* 0x000000111400788c */ /* 0x000fe2000bf64270 */
[C---:B-1----:R-:W-:Y:S01]  /*75b0*/  IADD3 R8, P6, PT, R169.reuse, R60, RZ ;  /* 0x0000003ca9087210 */ /* 0x042fe20007fde0ff */
[----:B------:R-:W-:Y:S01]  /*75c0*/  UISETP.GT.AND UP4, UPT, UR20, 0x12, UPT ;  /* 0x000000121400788c */ /* 0x000fe2000bf84270 */
[----:B------:R-:W-:Y:S01]  /*75d0*/  LDGSTS.E [R179+0x38], desc[UR16][R12.64], P3 ;  /* 0x000380000cb37fae */ /* 0x000fe200099a1010 */
[----:B------:R-:W-:Y:S01]  /*75e0*/  ISETP.NE.U32.AND P2, PT, RZ, UR8, PT ;  /* 0x00000008ff007c0c */ /* 0x000fe2000bf45070 */
[----:B------:R-:W-:Y:S01]  /*75f0*/  USEL UR8, URZ, 0x4, !UP3 ;  /* 0x00000004ff087887 */ /* 0x000fe2000d800000 */
[----:B------:R-:W-:Y:S01]  /*7600*/  ISETP.NE.U32.AND P3, PT, RZ, UR14, PT ;  /* 0x0000000eff007c0c */ /* 0x000fe2000bf65070 */
[----:B------:R-:W-:Y:S01]  /*7610*/  USEL UR14, URZ, 0x4, !UP4 ;  /* 0x00000004ff0e7887 */ /* 0x000fe2000e000000 */
[C---:B--2---:R-:W-:Y:S01]  /*7620*/  IADD3 R4, P4, PT, R169.reuse, R58, RZ ;  /* 0x0000003aa9047210 */ /* 0x044fe20007f9e0ff */
[C---:B------:R-:W-:Y:S01]  /*7630*/  IMAD.X R9, R36.reuse, 0x1, R61, P6 ;  /* 0x0000000124097824 */ /* 0x040fe200030e063d */
[----:B------:R-:W-:Y:S01]  /*7640*/  USEL UR8, UR8, URZ, !UP1 ;  /* 0x000000ff08087287 */ /* 0x000fe2000c800000 */
[C---:B------:R-:W-:Y:S01]  /*7650*/  IADD3 R10, P6, PT, R169.reuse, R64, RZ ;  /* 0x00000040a90a7210 */ /* 0x040fe20007fde0ff */
[----:B------:R-:W-:Y:S01]  /*7660*/  USEL UR14, UR14, URZ, !UP1 ;  /* 0x000000ff0e0e7287 */ /* 0x000fe2000c800000 */
[C---:B------:R-:W-:Y:S01]  /*7670*/  IMAD.X R5, R36.reuse, 0x1, R59, P4 ;  /* 0x0000000124057824 */ /* 0x040fe200020e063b */
[----:B------:R-:W-:Y:S01]  /*7680*/  UISETP.GT.AND UP2, UPT, UR20, 0x13, UPT ;  /* 0x000000131400788c */ /* 0x000fe2000bf44270 */
[----:B---3--:R-:W-:Y:S01]  /*7690*/  IADD3 R6, P4, PT, R169, R62, RZ ;  /* 0x0000003ea9067210 */ /* 0x008fe20007f9e0ff */
[----:B------:R-:W-:Y:S01]  /*76a0*/  UISETP.GT.AND UP5, UPT, UR20, 0x14, UPT ;  /* 0x000000141400788c */ /* 0x000fe2000bfa4270 */
[C---:B------:R-:W-:Y:S01]  /*76b0*/  IMAD.X R11, R36.reuse, 0x1, R65, P6 ;  /* 0x00000001240b7824 */ /* 0x040fe200030e0641 */
[----:B------:R1:W-:Y:S01]  /*76c0*/  LDGSTS.E [R179+0x3c], desc[UR16][R4.64], P2 ;  /* 0x0003c00004b37fae */ /* 0x0003e200091a1010 */
[----:B------:R-:W-:Y:S01]  /*76d0*/  ISETP.NE.U32.AND P2, PT, RZ, UR14, PT ;  /* 0x0000000eff007c0c */ /* 0x000fe2000bf45070 */
[----:B------:R-:W-:Y:S01]  /*76e0*/  USEL UR14, URZ, 0x4, !UP5 ;  /* 0x00000004ff0e7887 */ /* 0x000fe2000e800000 */
[----:B------:R-:W-:Y:S01]  /*76f0*/  IMAD.X R7, R36, 0x1, R63, P4 ;  /* 0x0000000124077824 */ /* 0x000fe200020e063f */
[----:B------:R2:W-:Y:S01]  /*7700*/  LDGSTS.E [R179+0x40], desc[UR16][R8.64], P3 ;  /* 0x0004000008b37fae */ /* 0x0005e200099a1010 */
[----:B------:R-:W-:Y:S01]  /*7710*/  ISETP.NE.U32.AND P3, PT, RZ, UR8, PT ;  /* 0x00000008ff007c0c */ /* 0x000fe2000bf65070 */
[----:B------:R-:W-:-:S02]  /*7720*/  USEL UR8, URZ, 0x4, !UP2 ;  /* 0x00000004ff087887 */ /* 0x000fc4000d000000 */
[----:B------:R-:W-:Y:S02]  /*7730*/  USEL UR14, UR14, URZ, !UP1 ;  /* 0x000000ff0e0e7287 */ /* 0x000fe4000c800000 */
[----:B------:R-:W-:Y:S02]  /*7740*/  USEL UR8, UR8, URZ, !UP1 ;  /* 0x000000ff08087287 */ /* 0x000fe4000c800000 */
        /* <DEDUP_REMOVED lines=23> */
[----:B------:R-:W-:Y:S01]  /*78c0*/  UISETP.GT.AND UP3, UPT, UR20, 0x19, UPT ;  /* 0x000000191400788c */ /* 0x000fe2000bf64270 */
[----:B------:R-:W-:Y:S01]  /*78d0*/  ISETP.NE.U32.AND P3, PT, RZ, UR14, PT ;  /* 0x0000000eff007c0c */ /* 0x000fe2000bf65070 */
[C---:B------:R-:W-:Y:S01]  /*78e0*/  IMAD.X R11, R36.reuse, 0x1, R73, P6 ;  /* 0x00000001240b7824 */ /* 0x040fe200030e0649 */
[----:B------:R-:W-:Y:S01]  /*78f0*/  ISETP.NE.U32.AND P6, PT, RZ, UR15, PT ;  /* 0x0000000fff007c0c */ /* 0x000fe2000bfc5070 */
[----:B------:R-:W-:Y:S01]  /*7900*/  USEL UR8, URZ, 0x4, !UP2 ;  /* 0x00000004ff087887 */ /* 0x000fe2000d000000 */
[----:B------:R-:W-:Y:S01]  /*7910*/  IMAD.X R7, R36, 0x1, R71, P4 ;  /* 0x0000000124077824 */ /* 0x000fe200020e0647 */
[----:B------:R-:W-:Y:S01]  /*7920*/  USEL UR14, URZ, 0x4, !UP3 ;  /* 0x00000004ff0e7887 */ /* 0x000fe2000d800000 */
        /* <DEDUP_REMOVED lines=16> */
[C---:B------:R-:W-:Y:S01]  /*7a30*/  IMAD.X R13, R36.reuse, 0x1, R79, P6 ;  /* 0x00000001240d7824 */ /* 0x040fe200030e064f */
[----:B------:R-:W-:Y:S01]  /*7a40*/  USEL UR8, UR8, URZ, !UP1 ;  /* 0x000000ff08087287 */ /* 0x000fe2000c800000 */
[----:B------:R3:W-:Y:S01]  /*7a50*/  LDGSTS.E [R179+0x60], desc[UR16][R8.64], P2 ;  /* 0x0006000008b37fae */ /* 0x0007e200091a1010 */
[----:B------:R-:W-:Y:S01]  /*7a60*/  USEL UR14, UR14, URZ, !UP1 ;  /* 0x000000ff0e0e7287 */ /* 0x000fe2000c800000 */
[C---:B-1----:R-:W-:Y:S01]  /*7a70*/  IADD3 R6, P6, PT, R169.reuse, R82, RZ ;  /* 0x00000052a9067210 */ /* 0x042fe20007fde0ff */
[----:B------:R-:W-:Y:S01]  /*7a80*/  UISETP.GT.AND UP2, UPT, UR20, 0x1c, UPT ;  /* 0x0000001c1400788c */ /* 0x000fe2000bf44270 */
[----:B------:R-:W-:Y:S01]  /*7a90*/  LDGSTS.E [R179+0x64], desc[UR16][R12.64], P3 ;  /* 0x000640000cb37fae */ /* 0x000fe200099a1010 */
[----:B------:R-:W-:Y:S01]  /*7aa0*/  ISETP.NE.U32.AND P3, PT, RZ, UR8, PT ;  /* 0x00000008ff007c0c */ /* 0x000fe2000bf65070 */
[----:B------:R-:W-:Y:S01]  /*7ab0*/  UISETP.GT.AND UP3, UPT, UR20, 0x1d, UPT ;  /* 0x0000001d1400788c */ /* 0x000fe2000bf64270 */
[C---:B--2---:R-:W-:Y:S01]  /*7ac0*/  IADD3 R4, P4, PT, R169.reuse, R80, RZ ;  /* 0x00000050a9047210 */ /* 0x044fe20007f9e0ff */
[----:B------:R-:W-:Y:S01]  /*7ad0*/  USEL UR8, URZ, 0x4, !UP2 ;  /* 0x00000004ff087887 */ /* 0x000fe2000d000000 */
[----:B------:R-:W-:Y:S01]  /*7ae0*/  ISETP.NE.U32.AND P2, PT, RZ, UR14, PT ;  /* 0x0000000eff007c0c */ /* 0x000fe2000bf45070 */
[----:B------:R-:W-:Y:S01]  /*7af0*/  USEL UR14, URZ, 0x4, !UP3 ;  /* 0x00000004ff0e7887 */ /* 0x000fe2000d800000 */
[C---:B------:R-:W-:Y:S01]  /*7b00*/  IMAD.X R7, R36.reuse, 0x1, R83, P6 ;  /* 0x0000000124077824 */ /* 0x040fe200030e0653 */
[----:B------:R-:W-:Y:S01]  /*7b10*/  USEL UR8, UR8, URZ, !UP1 ;  /* 0x000000ff08087287 */ /* 0x000fe2000c800000 */
[C---:B------:R-:W-:Y:S01]  /*7b20*/  IMAD.X R5, R36.reuse, 0x1, R81, P4 ;  /* 0x0000000124057824 */ /* 0x040fe200020e0651 */
[----:B------:R-:W-:Y:S01]  /*7b30*/  USEL UR14, UR14, URZ, !UP1 ;  /* 0x000000ff0e0e7287 */ /* 0x000fe2000c800000 */
[C---:B---3--:R-:W-:Y:S01]  /*7b40*/  IADD3 R8, P4, PT, R169.reuse, R84, RZ ;  /* 0x00000054a9087210 */ /* 0x048fe20007f9e0ff */
[----:B------:R-:W-:Y:S01]  /*7b50*/  UISETP.GT.AND UP2, UPT, UR20, 0x1e, UPT ;  /* 0x0000001e1400788c */ /* 0x000fe2000bf44270 */
[----:B------:R-:W-:Y:S01]  /*7b60*/  IADD3 R10, P6, PT, R169, R86, RZ ;  /* 0x00000056a90a7210 */ /* 0x000fe20007fde0ff */
[----:B------:R1:W-:Y:S01]  /*7b70*/  LDGSTS.E [R179+0x68], desc[UR16][R4.64], P3 ;  /* 0x0006800004b37fae */ /* 0x0003e200099a1010 */
[----:B------:R-:W-:Y:S01]  /*7b80*/  UISETP.NE.U32.AND UP3, UPT, UR14, URZ, UPT ;  /* 0x000000ff0e00728c */ /* 0x000fe2000bf65070 */
[----:B------:R-:W-:Y:S01]  /*7b90*/  ISETP.NE.U32.AND P3, PT, RZ, UR8, PT ;  /* 0x00000008ff007c0c */ /* 0x000fe2000bf65070 */
[C---:B------:R-:W-:Y:S01]  /*7ba0*/  IMAD.X R9, R36.reuse, 0x1, R85, P4 ;  /* 0x0000000124097824 */ /* 0x040fe200020e0655 */
[----:B------:R2:W-:Y:S01]  /*7bb0*/  LDGSTS.E [R179+0x6c], desc[UR16][R6.64], P2 ;  /* 0x0006c00006b37fae */ /* 0x0005e200091a1010 */
[----:B------:R-:W-:Y:S01]  /*7bc0*/  IMAD.X R11, R36, 0x1, R87, P6 ;  /* 0x00000001240b7824 */ /* 0x000fe200030e0657 */
[----:B------:R-:W-:Y:S01]  /*7bd0*/  USEL UR8, URZ, 0x4, !UP2 ;  /* 0x00000004ff087887 */ /* 0x000fe2000d000000 */
[----:B------:R-:W-:Y:S01]  /*7be0*/  PLOP3.LUT P2, PT, PT, PT, UP3, 0x40, 0x4 ;  /* 0x000000000004781c */ /* 0x000fe20003f4e838 */
[----:B------:R-:W-:-:S02]  /*7bf0*/  UISETP.GT.AND UP3, UPT, UR20, 0x1f, UPT ;  /* 0x0000001f1400788c */ /* 0x000fc4000bf64270 */
[----:B------:R-:W-:Y:S02]  /*7c00*/  USEL UR8, UR8, URZ, !UP1 ;  /* 0x000000ff08087287 */ /* 0x000fe4000c800000 */
[----:B------:R-:W-:Y:S02]  /*7c10*/  USEL UR14, URZ, 0x4, !UP3 ;  /* 0x00000004ff0e7887 */ /* 0x000fe4000d800000 */
[----:B------:R-:W-:Y:S01]  /*7c20*/  UIADD3 UR13, UPT, UPT, UR13, 0x1, URZ ;  /* 0x000000010d0d7890 */ /* 0x000fe2000fffe0ff */
[----:B------:R3:W-:Y:S01]  /*7c30*/  LDGSTS.E [R179+0x70], desc[UR16][R8.64], P3 ;  /* 0x0007000008b37fae */ /* 0x0007e200099a1010 */
[----:B------:R-:W-:Y:S01]  /*7c40*/  ISETP.GE.AND P3, PT, R124, UR20, PT ;  /* 0x000000147c007c0c */ /* 0x000fe2000bf66270 */
[----:B------:R-:W-:Y:S01]  /*7c50*/  USEL UR14, UR14, URZ, !UP1 ;  /* 0x000000ff0e0e7287 */ /* 0x000fe2000c800000 */
[----:B------:R-:W-:Y:S01]  /*7c60*/  ISETP.NE.U32.AND P6, PT, RZ, UR8, PT ;  /* 0x00000008ff007c0c */ /* 0x000fe2000bfc5070 */
[----:B------:R-:W-:Y:S01]  /*7c70*/  UIADD3 UR5, UPT, UPT, UR5, 0x1, URZ ;  /* 0x0000000105057890 */ /* 0x000fe2000fffe0ff */
[----:B------:R4:W-:Y:S01]  /*7c80*/  LDGSTS.E [R179+0x74], desc[UR16][R10.64], !P2 ;  /* 0x000740000ab37fae */ /* 0x0009e2000d1a1010 */
[----:B-1----:R-:W-:Y:S01]  /*7c90*/  SEL R5, RZ, 0x4, P3 ;  /* 0x00000004ff057807 */ /* 0x002fe20001800000 */
[----:B------:R-:W-:Y:S01]  /*7ca0*/  UIADD3 UR12, UPT, UPT, UR12, 0x1, URZ ;  /* 0x000000010c0c7890 */ /* 0x000fe2000fffe0ff */
[----:B------:R-:W-:Y:S01]  /*7cb0*/  PLOP3.LUT P3, PT, PT, PT, UP1, 0x40, 0x4 ;  /* 0x000000000004781c */ /* 0x000fe20003f6e818 */
[----:B------:R-:W-:Y:S01]  /*7cc0*/  UISETP.GT.AND UP1, UPT, UR13, 0x2, UPT ;  /* 0x000000020d00788c */ /* 0x000fe2000bf24270 */
[----:B------:R-:W-:Y:S01]  /*7cd0*/  IADD3 R4, P2, PT, R169, R88, RZ ;  /* 0x00000058a9047210 */ /* 0x000fe20007f5e0ff */
[----:B------:R-:W-:Y:S01]  /*7ce0*/  UIADD3 UR20, UPT, UPT, UR20, -0x20, URZ ;  /* 0xffffffe014147890 */ /* 0x000fe2000fffe0ff */
[----:B--2---:R-:W-:Y:S01]  /*7cf0*/  SEL R6, R5, RZ, P3 ;  /* 0x000000ff05067207 */ /* 0x004fe20001800000 */
[----:B------:R-:W-:-:S02]  /*7d00*/  USEL UR13, UR13, URZ, !UP1 ;  /* 0x000000ff0d0d7287 */ /* 0x000fc4000c800000 */
[----:B------:R-:W-:Y:S01]  /*7d10*/  IMAD.X R5, R36, 0x1, R89, P2 ;  /* 0x0000000124057824 */ /* 0x000fe200010e0659 */
[----:B------:R-:W-:Y:S01]  /*7d20*/  ISETP.NE.U32.AND P2, PT, RZ, UR14, PT ;  /* 0x0000000eff007c0c */ /* 0x000fe2000bf45070 */
[----:B------:R-:W-:Y:S01]  /*7d30*/  ULEA UR8, UR13, UR9, 0xd ;  /* 0x000000090d087291 */ /* 0x000fe2000f8e68ff */
[----:B------:R-:W-:Y:S01]  /*7d40*/  ISETP.NE.U32.AND P3, PT, R6, RZ, PT ;  /* 0x000000ff0600720c */ /* 0x000fe20003f65070 */
[----:B------:R-:W-:Y:S01]  /*7d50*/  UISETP.GT.AND UP1, UPT, UR12, 0x1, UPT ;  /* 0x000000010c00788c */ /* 0x000fe2000bf24270 */
[----:B------:R-:W-:Y:S01]  /*7d60*/  IADD3 R6, P4, PT, R169, R90, RZ ;  /* 0x0000005aa9067210 */ /* 0x000fe20007f9e0ff */
[----:B------:R1:W-:Y:S01]  /*7d70*/  LDGSTS.E [R179+0x78], desc[UR16][R4.64], P6 ;  /* 0x0007800004b37fae */ /* 0x0003e2000b1a1010 */
[----:B---3--:R-:W-:Y:S01]  /*7d80*/  IADD3 R8, P6, PT, R38, R93, RZ ;  /* 0x0000005d26087210 */ /* 0x008fe20007fde0ff */
[----:B------:R-:W-:Y:S01]  /*7d90*/  VIADD R19, R122, UR8 ;  /* 0x000000087a137c36 */ /* 0x000fe20008000000 */
[----:B------:R-:W-:Y:S01]  /*7da0*/  USEL UR12, UR12, URZ, !UP1 ;  /* 0x000000ff0c0c7287 */ /* 0x000fe2000c800000 */
[----:B------:R-:W-:Y:S01]  /*7db0*/  IMAD.X R7, R36, 0x1, R91, P4 ;  /* 0x0000000124077824 */ /* 0x000fe200020e065b */
[----:B----4-:R-:W-:Y:S01]  /*7dc0*/  IADD3 R10, P4, PT, R38, R101, RZ ;  /* 0x00000065260a7210 */ /* 0x010fe20007f9e0ff */
[----:B------:R-:W-:-:S02]  /*7dd0*/  IMAD.X R9, R2, 0x1, R95, P6 ;  /* 0x0000000102097824 */ /* 0x000fc400030e065f */
[----:B------:R-:W-:Y:S01]  /*7de0*/  VIADD R21, R157, UR8 ;  /* 0x000000089d157c36 */ /* 0x000fe20008000000 */
[----:B------:R2:W-:Y:S01]  /*7df0*/  LDGSTS.E [R179+0x7c], desc[UR16][R6.64], P2 ;  /* 0x0007c00006b37fae */ /* 0x0005e200091a1010 */
[----:B------:R-:W-:Y:S01]  /*7e00*/  IADD3 R12, P2, PT, R38, R109, RZ ;  /* 0x0000006d260c7210 */ /* 0x000fe20007f5e0ff */
[----:B------:R-:W-:Y:S01]  /*7e10*/  IMAD.X R11, R2, 0x1, R103, P4 ;  /* 0x00000001020b7824 */ /* 0x000fe200020e0667 */
[----:B-1----:R-:W-:Y:S01]  /*7e20*/  IADD3 R4, P4, PT, R38, R117, RZ ;  /* 0x0000007526047210 */ /* 0x002fe20007f9e0ff */
[----:B------:R-:W0:Y:S01]  /*7e30*/  LDGDEPBAR ;  /* 0x00000000000079af */ /* 0x000e220000000000 */
[----:B------:R-:W-:Y:S01]  /*7e40*/  USEL UR8, URZ, 0x1, !UP1 ;  /* 0x00000001ff087887 */ /* 0x000fe2000c800000 */
[----:B------:R-:W-:Y:S01]  /*7e50*/  IMAD.X R13, R2, 0x1, R111, P2 ;  /* 0x00000001020d7824 */ /* 0x000fe200010e066f */
[----:B------:R-:W-:Y:S01]  /*7e60*/  IADD3 R14, P2, PT, R38, R133, RZ ;  /* 0x00000085260e7210 */ /* 0x000fe20007f5e0ff */
[----:B------:R-:W-:Y:S01]  /*7e70*/  IMAD.X R5, R2, 0x1, R119, P4 ;  /* 0x0000000102057824 */ /* 0x000fe200020e0677 */
[----:B------:R1:W-:Y:S01]  /*7e80*/  LDGSTS.E [R19+0x8000], desc[UR16][R8.64], P3 ;  /* 0x0800000008137fae */ /* 0x0003e200099a1010 */
[----:B------:R-:W-:Y:S01]  /*7e90*/  ULOP3.LUT UR8, UR4, UR8, URZ, 0x3c, !UPT ;  /* 0x0000000804087292 */ /* 0x000fe2000f8e3cff */
[----:B--2---:R-:W-:Y:S01]  /*7ea0*/  IADD3 R6, P4, PT, R38, R141, RZ ;  /* 0x0000008d26067210 */ /* 0x004fe20007f9e0ff */
[----:B------:R-:W-:Y:S01]  /*7eb0*/  IMAD.X R15, R2, 0x1, R135, P2 ;  /* 0x00000001020f7824 */ /* 0x000fe200010e0687 */
[----:B------:R-:W-:Y:S01]  /*7ec0*/  IADD3 R16, P2, PT, R38, R151, RZ ;  /* 0x0000009726107210 */ /* 0x000fe20007f5e0ff */
[----:B------:R2:W-:Y:S02]  /*7ed0*/  LDGSTS.E [R19+0x8400], desc[UR16][R10.64], P3 ;  /* 0x084000000a137fae */ /* 0x0005e400099a1010 */
[----:B------:R-:W-:-:S02]  /*7ee0*/  IMAD.X R7, R2, 0x1, R145, P4 ;  /* 0x0000000102077824 */ /* 0x000fc400020e0691 */
[----:B------:R-:W-:Y:S01]  /*7ef0*/  IMAD.X R17, R2, 0x1, R153, P2 ;  /* 0x0000000102117824 */ /* 0x000fe200010e0699 */
[----:B------:R3:W-:Y:S01]  /*7f00*/  LDGSTS.E [R19+0x8800], desc[UR16][R12.64], P3 ;  /* 0x088000000c137fae */ /* 0x0007e200099a1010 */
[----:B-1----:R-:W-:-:S03]  /*7f10*/  IADD3 R8, P4, PT, R38, R161, RZ ;  /* 0x000000a126087210 */ /* 0x002fc60007f9e0ff */
[----:B------:R1:W-:Y:S02]  /*7f20*/  LDGSTS.E [R19+0x8c00], desc[UR16][R4.64], P3 ;  /* 0x08c0000004137fae */ /* 0x0003e400099a1010 */
[----:B------:R-:W-:Y:S01]  /*7f30*/  IMAD.X R9, R2, 0x1, R163, P4 ;  /* 0x0000000102097824 */ /* 0x000fe200020e06a3 */
[C---:B--2---:R-:W-:Y:S01]  /*7f40*/  IADD3 R10, P2, PT, R38.reuse, R97, RZ ;  /* 0x00000061260a7210 */ /* 0x044fe20007f5e0ff */
[----:B------:R2:W-:Y:S01]  /*7f50*/  LDGSTS.E [R19+0x9000], desc[UR16][R14.64], P3 ;  /* 0x090000000e137fae */ /* 0x0005e200099a1010 */
[----:B---3--:R-:W-:-:S03]  /*7f60*/  IADD3 R12, P4, PT, R38, R105, RZ ;  /* 0x00000069260c7210 */ /* 0x008fc60007f9e0ff */
[----:B------:R-:W-:Y:S01]  /*7f70*/  IMAD.X R11, R2, 0x1, R99, P2 ;  /* 0x00000001020b7824 */ /* 0x000fe200010e0663 */
[----:B------:R3:W-:Y:S01]  /*7f80*/  LDGSTS.E [R19+0x9400], desc[UR16][R6.64], P3 ;  /* 0x0940000006137fae */ /* 0x0007e200099a1010 */
[----:B-1----:R-:W-:Y:S01]  /*7f90*/  IADD3 R4, P2, PT, R38, R113, RZ ;  /* 0x0000007126047210 */ /* 0x002fe20007f5e0ff */
[----:B------:R-:W-:Y:S02]  /*7fa0*/  IMAD.X R13, R2, 0x1, R107, P4 ;  /* 0x00000001020d7824 */ /* 0x000fe400020e066b */
[----:B------:R1:W-:Y:S01]  /*7fb0*/  LDGSTS.E [R19+0x9800], desc[UR16][R16.64], P3 ;  /* 0x0980000010137fae */ /* 0x0003e200099a1010 */
[----:B--2---:R-:W-:Y:S01]  /*7fc0*/  IADD3 R14, P6, PT, R38, R137, RZ ;  /* 0x00000089260e7210 */ /* 0x004fe20007fde0ff */
[C---:B------:R-:W-:Y:S02]  /*7fd0*/  IMAD.X R5, R2.reuse, 0x1, R115, P2 ;  /* 0x0000000102057824 */ /* 0x040fe400010e0673 */
[----:B------:R2:W-:Y:S02]  /*7fe0*/  LDGSTS.E [R19+0x9c00], desc[UR16][R8.64], P3 ;  /* 0x09c0000008137fae */ /* 0x0005e400099a1010 */
[----:B------:R-:W-:Y:S01]  /*7ff0*/  IMAD.X R15, R2, 0x1, R139, P6 ;  /* 0x00000001020f7824 */ /* 0x000fe200030e068b */
[C---:B---3--:R-:W-:Y:S01]  /*8000*/  IADD3 R6, P4, PT, R38.reuse, R121, RZ ;  /* 0x0000007926067210 */ /* 0x048fe20007f9e0ff */
[----:B------:R3:W-:Y:S01]  /*8010*/  LDGSTS.E [R21+0x8200], desc[UR16][R10.64], P3 ;  /* 0x082000000a157fae */ /* 0x0007e200099a1010 */
[----:B-1----:R-:W-:-:S03]  /*8020*/  IADD3 R16, P2, PT, R38, R147, RZ ;  /* 0x0000009326107210 */ /* 0x002fc60007f5e0ff */
[----:B------:R-:W-:Y:S01]  /*8030*/  IMAD.X R7, R2, 0x1, R131, P4 ;  /* 0x0000000102077824 */ /* 0x000fe200020e0683 */
[----:B------:R-:W-:Y:S01]  /*8040*/  LDGSTS.E [R21+0x8600], desc[UR16][R12.64], P3 ;  /* 0x086000000c157fae */ /* 0x000fe200099a1010 */
[----:B--2---:R-:W-:Y:S01]  /*8050*/  IADD3 R8, P4, PT, R38, R155, RZ ;  /* 0x0000009b26087210 */ /* 0x004fe20007f9e0ff */
[----:B------:R-:W-:Y:S01]  /*8060*/  IMAD.X R17, R2, 0x1, R149, P2 ;  /* 0x0000000102117824 */ /* 0x000fe200010e0695 */
[----:B------:R-:W-:Y:S01]  /*8070*/  ISETP.NE.U32.AND P2, PT, R98, UR5, PT ;  /* 0x0000000562007c0c */ /* 0x000fe2000bf45070 */
[----:B------:R1:W-:Y:S01]  /*8080*/  LDGSTS.E [R21+0x8a00], desc[UR16][R4.64], P3 ;  /* 0x08a0000004157fae */ /* 0x0003e200099a1010 */
[----:B---3--:R-:W-:Y:S01]  /*8090*/  IADD3 R10, P6, PT, R38, R165, RZ ;  /* 0x000000a5260a7210 */ /* 0x008fe20007fde0ff */
[C---:B------:R-:W-:Y:S02]  /*80a0*/  IMAD.X R9, R2.reuse, 0x1, R159, P4 ;  /* 0x0000000102097824 */ /* 0x040fe400020e069f */
[----:B------:R2:W-:Y:S01]  /*80b0*/  LDGSTS.E [R21+0x8e00], desc[UR16][R6.64], P3 ;  /* 0x08e0000006157fae */ /* 0x0005e200099a1010 */
[----:B------:R-:W-:Y:S01]  /*80c0*/  IADD3 R169, P4, PT, R169, R127, RZ ;  /* 0x0000007fa9a97210 */ /* 0x000fe20007f9e0ff */
[----:B------:R-:W-:-:S02]  /*80d0*/  IMAD.X R11, R2, 0x1, R167, P6 ;  /* 0x00000001020b7824 */ /* 0x000fc400030e06a7 */
[----:B------:R2:W-:Y:S02]  /*80e0*/  LDGSTS.E [R21+0x9200], desc[UR16][R14.64], P3 ;  /* 0x092000000e157fae */ /* 0x0005e400099a1010 */
[----:B------:R-:W-:Y:S02]  /*80f0*/  IMAD.X R36, R36, 0x1, R128, P4 ;  /* 0x0000000124247824 */ /* 0x000fe400020e0680 */
[----:B------:R2:W-:Y:S01]  /*8100*/  LDGSTS.E [R21+0x9600], desc[UR16][R16.64], P3 ;  /* 0x0960000010157fae */ /* 0x0005e200099a1010 */
[----:B-1----:R-:W-:-:S03]  /*8110*/  IMAD.U32 R5, RZ, RZ, UR4 ;  /* 0x00000004ff057e24 */ /* 0x002fc6000f8e00ff */
[----:B------:R2:W-:Y:S04]  /*8120*/  LDGSTS.E [R21+0x9a00], desc[UR16][R8.64], P3 ;  /* 0x09a0000008157fae */ /* 0x0005e800099a1010 */
[----:B------:R2:W-:Y:S01]  /*8130*/  LDGSTS.E [R21+0x9e00], desc[UR16][R10.64], P3 ;  /* 0x09e000000a157fae */ /* 0x0005e200099a1010 */
[----:B------:R-:W-:-:S03]  /*8140*/  IADD3 R38, P3, PT, R38, R3, RZ ;  /* 0x0000000326267210 */ /* 0x000fc60007f7e0ff */
[----:B------:R-:W0:Y:S02]  /*8150*/  LDGDEPBAR ;  /* 0x00000000000079af */ /* 0x000e240000000000 */
[----:B------:R-:W-:Y:S01]  /*8160*/  IMAD.X R2, R2, 0x1, R129, P3 ;  /* 0x0000000102027824 */ /* 0x000fe200018e0681 */
[----:B------:R-:W-:Y:S07]  /*8170*/  @P2 BRA `(.L_x_17) ;  /* 0xffffffe800242947 */ /* 0x000fee000383ffff */
.L_x_14:
[----:B------:R-:W3:Y:S01]  /*8180*/  LDCU UR5, c[0x0][0x3b8] ;  /* 0x00007700ff0577ac */ /* 0x000ee20008000800 */
[C---:B------:R-:W-:Y:S02]  /*8190*/  VIADD R3, R0.reuse, 0x3 ;  /* 0x0000000300037836 */ /* 0x040fe40000000000 */
[C---:B-12---:R-:W-:Y:S01]  /*81a0*/  VIADD R10, R0.reuse, 0x1 ;  /* 0x00000001000a7836 */ /* 0x046fe20000000000 */
[----:B------:R-:W1:Y:S01]  /*81b0*/  LDCU.128 UR12, c[0x0][0x390] ;  /* 0x00007200ff0c77ac */ /* 0x000e620008000c00 */
[C---:B------:R-:W-:Y:S02]  /*81c0*/  VIADD R9, R0.reuse, 0x2 ;  /* 0x0000000200097836 */ /* 0x040fe40000000000 */
[C---:B------:R-:W-:Y:S01]  /*81d0*/  VIADD R196, R0.reuse, 0x4 ;  /* 0x0000000400c47836 */ /* 0x040fe20000000000 */
[----:B------:R-:W2:Y:S01]  /*81e0*/  LDCU UR6, c[0x0][0x3b4] ;  /* 0x00007680ff0677ac */ /* 0x000ea20008000800 */
[----:B---3--:R-:W-:-:S04]  /*81f0*/  IMAD R4, R0, UR5, RZ ;  /* 0x0000000500047c24 */ /* 0x008fc8000f8e02ff */
[----:B------:R-:W-:Y:S01]  /*8200*/  VIADD R5, R4, UR5 ;  /* 0x0000000504057c36 */ /* 0x000fe20008000000 */
[----:B-1----:R-:W-:-:S03]  /*8210*/  ISETP.GE.AND P1, PT, R125, UR14, PT ;  /* 0x0000000e7d007c0c */ /* 0x002fc6000bf26270 */
[----:B------:R-:W-:Y:S01]  /*8220*/  VIADD R6, R5, UR5 ;  /* 0x0000000505067c36 */ /* 0x000fe20008000000 */
[----:B------:R-:W-:Y:S01]  /*8230*/  ISETP.LT.AND P4, PT, R3, UR15, !P1 ;  /* 0x0000000f03007c0c */ /* 0x000fe2000cf81270 */
[----:B--2---:R-:W-:Y:S01]  /*8240*/  IMAD R2, R125, UR6, RZ ;  /* 0x000000067d027c24 */ /* 0x004fe2000f8e02ff */
[----:B------:R-:W-:Y:S01]  /*8250*/  ISETP.LT.AND P2, PT, R10, UR15, !P1 ;  /* 0x0000000f0a007c0c */ /* 0x000fe2000cf41270 */
[----:B------:R-:W-:Y:S01]  /*8260*/  VIADD R7, R6, UR5 ;  /* 0x0000000506077c36 */ /* 0x000fe20008000000 */
[----:B------:R-:W-:Y:S02]  /*8270*/  ISETP.LT.AND P3, PT, R9, UR15, !P1 ;  /* 0x0000000f09007c0c */ /* 0x000fe4000cf61270 */
[----:B------:R-:W-:Y:S01]  /*8280*/  LEA R3, P6, R2, UR12, 0x2 ;  /* 0x0000000c02037c11 */ /* 0x000fe2000f8c10ff */
[----:B------:R-:W-:-:S04]  /*8290*/  VIADD R8, R7, UR5 ;  /* 0x0000000507087c36 */ /* 0x000fc80008000000 */
[----:B------:R-:W-:-:S04]  /*82a0*/  VIADD R142, R8, UR5 ;  /* 0x00000005088e7c36 */ /* 0x000fc80008000000 */
[----:B------:R-:W-:-:S04]  /*82b0*/  VIADD R143, R142, UR5 ;  /* 0x000000058e8f7c36 */ /* 0x000fc80008000000 */
[----:B------:R-:W-:-:S04]  /*82c0*/  VIADD R144, R143, UR5 ;  /* 0x000000058f907c36 */ /* 0x000fc80008000000 */
[----:B------:R-:W-:Y:S01]  /*82d0*/  VIADD R145, R144, UR5 ;  /* 0x0000000590917c36 */ /* 0x000fe20008000000 */
[----:B------:R-:W-:Y:S06]  /*82e0*/  @!P5 BRA `(.L_x_18) ;  /* 0x000000000010d947 */ /* 0x000fec0003800000 */
[----:B------:R-:W-:-:S06]  /*82f0*/  USHF.L.U32 UR4, UR4, 0x1f, URZ ;  /* 0x0000001f04047899 */ /* 0x000fcc00080006ff */
[----:B------:R-:W-:-:S04]  /*8300*/  IMAD.U32 R9, RZ, RZ, UR4 ;  /* 0x00000004ff097e24 */ /* 0x000fc8000f8e00ff */
[----:B------:R-:W1:Y:S02]  /*8310*/  SYNCS.PHASECHK.TRANS64.TRYWAIT P5, [UR11], R9 ;  /* 0x00000009ff0075a7 */ /* 0x000e6400080a110b */
[----:B-1----:R-:W-:Y:S05]  /*8320*/  @!P5 BRA `(.L_x_19) ;  /* 0x000000380080d947 */ /* 0x002fea0003800000 */
.L_x_18:
[----:B------:R-:W-:Y:S01]  /*8330*/  VIADD R146, R145, UR5 ;  /* 0x0000000591927c36 */ /* 0x000fe20008000000 */
[----:B------:R-:W-:Y:S01]  /*8340*/  LEA.HI.X.SX32 R2, R2, UR13, 0x2, P6 ;  /* 0x0000000d02027c11 */ /* 0x000fe2000b0f16ff */
[----:B------:R-:W-:-:S04]  /*8350*/  DEPBAR.LE SB0, 0x0 ;  /* 0x000080000000791a */ /* 0x000fc80000000000 */
[----:B------:R-:W-:Y:S01]  /*8360*/  VIADD R147, R146, UR5 ;  /* 0x0000000592937c36 */ /* 0x000fe20008000000 */
[CC--:B------:R-:W-:Y:S01]  /*8370*/  LEA R132, P6, R4.reuse, R3.reuse, 0x2 ;  /* 0x0000000304847211 */ /* 0x0c0fe200078c10ff */
[----:B------:R-:W-:Y:S01]  /*8380*/  BAR.SYNC.DEFER_BLOCKING 0x0 ;  /* 0x0000000000007b1d */ /* 0x000fe20000010000 */
[-C--:B------:R-:W-:Y:S01]  /*8390*/  LEA R134, P5, R5, R3.reuse, 0x2 ;  /* 0x0000000305867211 */ /* 0x080fe200078a10ff */
[----:B------:R-:W-:Y:S01]  /*83a0*/  VIADD R148, R147, UR5 ;  /* 0x0000000593947c36 */ /* 0x000fe20008000000 */
[-C--:B------:R-:W-:Y:S01]  /*83b0*/  LEA.HI.X.SX32 R133, R4, R2.reuse, 0x2, P6 ;  /* 0x0000000204857211 */ /* 0x080fe200030f16ff */
[----:B------:R-:W-:Y:S01]  /*83c0*/  VIADD R195, R0, 0x5 ;  /* 0x0000000500c37836 */ /* 0x000fe20000000000 */
[-C--:B------:R-:W-:Y:S01]  /*83d0*/  LEA R136, P6, R6, R3.reuse, 0x2 ;  /* 0x0000000306887211 */ /* 0x080fe200078c10ff */
[----:B------:R-:W-:Y:S01]  /*83e0*/  VIADD R149, R148, UR5 ;  /* 0x0000000594957c36 */ /* 0x000fe20008000000 */
[-C--:B------:R-:W-:Y:S01]  /*83f0*/  LEA.HI.X.SX32 R135, R5, R2.reuse, 0x2, P5 ;  /* 0x0000000205877211 */ /* 0x080fe200028f16ff */
[----:B------:R-:W1:Y:S01]  /*8400*/  LDCU UR4, c[0x0][0x39c] ;  /* 0x00007380ff0477ac */ /* 0x000e620008000800 */
[-C--:B------:R-:W-:Y:S01]  /*8410*/  LEA R138, P5, R7, R3.reuse, 0x2 ;  /* 0x00000003078a7211 */ /* 0x080fe200078a10ff */
[----:B------:R-:W-:Y:S01]  /*8420*/  VIADD R150, R149, UR5 ;  /* 0x0000000595967c36 */ /* 0x000fe20008000000 */
[-C--:B------:R-:W-:Y:S01]  /*8430*/  LEA.HI.X.SX32 R137, R6, R2.reuse, 0x2, P6 ;  /* 0x0000000206897211 */ /* 0x080fe200030f16ff */
[----:B------:R-:W2:Y:S01]  /*8440*/  LDCU UR6, c[0x0][0x39c] ;  /* 0x00007380ff0677ac */ /* 0x000ea20008000800 */
[-C--:B------:R-:W-:Y:S01]  /*8450*/  LEA R140, P6, R8, R3.reuse, 0x2 ;  /* 0x00000003088c7211 */ /* 0x080fe200078c10ff */
[----:B------:R-:W-:Y:S01]  /*8460*/  VIADD R151, R150, UR5 ;  /* 0x0000000596977c36 */ /* 0x000fe20008000000 */
[-C--:B------:R-:W-:Y:S01]  /*8470*/  LEA.HI.X.SX32 R139, R7, R2.reuse, 0x2, P5 ;  /* 0x00000002078b7211 */ /* 0x080fe200028f16ff */
[----:B------:R-:W3:Y:S01]  /*8480*/  LDCU UR7, c[0x0][0x39c] ;  /* 0x00007380ff0777ac */ /* 0x000ee20008000800 */
[-C--:B------:R-:W-:Y:S01]  /*8490*/  LEA R192, P5, R142, R3.reuse, 0x2 ;  /* 0x000000038ec07211 */ /* 0x080fe200078a10ff */
[----:B------:R-:W-:Y:S01]  /*84a0*/  VIADD R152, R151, UR5 ;  /* 0x0000000597987c36 */ /* 0x000fe20008000000 */
[----:B------:R-:W-:Y:S01]  /*84b0*/  LEA.HI.X.SX32 R141, R8, R2, 0x2, P6 ;  /* 0x00000002088d7211 */ /* 0x000fe200030f16ff */
[----:B------:R-:W4:Y:S01]  /*84c0*/  LDCU UR8, c[0x0][0x39c] ;  /* 0x00007380ff0877ac */ /* 0x000f220008000800 */
[----:B------:R-:W-:-:S02]  /*84d0*/  LEA R190, P6, R143, R3, 0x2 ;  /* 0x000000038fbe7211 */ /* 0x000fc400078c10ff */
[-C--:B------:R-:W-:Y:S01]  /*84e0*/  LEA.HI.X.SX32 R193, R142, R2.reuse, 0x2, P5 ;  /* 0x000000028ec17211 */ /* 0x080fe200028f16ff */
[----:B------:R-:W-:Y:S01]  /*84f0*/  VIADD R142, R152, UR5 ;  /* 0x00000005988e7c36 */ /* 0x000fe20008000000 */
[-C--:B------:R-:W-:Y:S01]  /*8500*/  LEA R186, P5, R144, R3.reuse, 0x2 ;  /* 0x0000000390ba7211 */ /* 0x080fe200078a10ff */
[----:B------:R-:W5:Y:S01]  /*8510*/  @!P0 SYNCS.CCTL.IV [UR9+0xe000] ;  /* 0x00e00000ff0089b1 */ /* 0x000f620008000009 */
[-C--:B------:R-:W-:Y:S01]  /*8520*/  LEA.HI.X.SX32 R191, R143, R2.reuse, 0x2, P6 ;  /* 0x000000028fbf7211 */ /* 0x080fe200030f16ff */
[----:B------:R-:W-:Y:S01]  /*8530*/  VIADD R143, R142, UR5 ;  /* 0x000000058e8f7c36 */ /* 0x000fe20008000000 */
[----:B-----5:R-:W-:Y:S01]  /*8540*/  BAR.SYNC.DEFER_BLOCKING 0x0 ;  /* 0x0000000000007b1d */ /* 0x020fe20000010000 */
[-C--:B------:R-:W-:Y:S02]  /*8550*/  LEA R188, P6, R145, R3.reuse, 0x2 ;  /* 0x0000000391bc7211 */ /* 0x080fe400078c10ff */
[----:B------:R-:W-:Y:S01]  /*8560*/  LEA.HI.X.SX32 R187, R144, R2, 0x2, P5 ;  /* 0x0000000290bb7211 */ /* 0x000fe200028f16ff */
[----:B------:R-:W-:Y:S01]  /*8570*/  VIADD R144, R143, UR5 ;  /* 0x000000058f907c36 */ /* 0x000fe20008000000 */
[----:B------:R-:W-:-:S02]  /*8580*/  LEA R184, P5, R146, R3, 0x2 ;  /* 0x0000000392b87211 */ /* 0x000fc400078a10ff */
[-C--:B------:R-:W-:Y:S01]  /*8590*/  LEA.HI.X.SX32 R189, R145, R2.reuse, 0x2, P6 ;  /* 0x0000000291bd7211 */ /* 0x080fe200030f16ff */
[----:B------:R-:W-:Y:S01]  /*85a0*/  VIADD R145, R144, UR5 ;  /* 0x0000000590917c36 */ /* 0x000fe20008000000 */
[-C--:B------:R-:W-:Y:S01]  /*85b0*/  LEA R182, P6, R147, R3.reuse, 0x2 ;  /* 0x0000000393b67211 */ /* 0x080fe200078c10ff */
[----:B------:R-:W5:Y:S01]  /*85c0*/  LDTM.x128 R4, tmem[UR10] ;  /* 0x0000000a000479ee */ /* 0x000f6200083c0000 */
[-C--:B------:R-:W-:Y:S01]  /*85d0*/  LEA.HI.X.SX32 R185, R146, R2.reuse, 0x2, P5 ;  /* 0x0000000292b97211 */ /* 0x080fe200028f16ff */
[----:B------:R-:W-:Y:S01]  /*85e0*/  VIADD R146, R145, UR5 ;  /* 0x0000000591927c36 */ /* 0x000fe20008000000 */
[-C--:B------:R-:W-:Y:S02]  /*85f0*/  LEA R180, P5, R148, R3.reuse, 0x2 ;  /* 0x0000000394b47211 */ /* 0x080fe400078a10ff */
[----:B------:R-:W-:Y:S01]  /*8600*/  LEA.HI.X.SX32 R183, R147, R2, 0x2, P6 ;  /* 0x0000000293b77211 */ /* 0x000fe200030f16ff */
[----:B------:R-:W-:Y:S01]  /*8610*/  VIADD R147, R146, UR5 ;  /* 0x0000000592937c36 */ /* 0x000fe20008000000 */
[----:B------:R-:W-:-:S02]  /*8620*/  LEA R178, P6, R149, R3, 0x2 ;  /* 0x0000000395b27211 */ /* 0x000fc400078c10ff */
[-C--:B------:R-:W-:Y:S01]  /*8630*/  LEA.HI.X.SX32 R181, R148, R2.reuse, 0x2, P5 ;  /* 0x0000000294b57211 */ /* 0x080fe200028f16ff */
[----:B------:R-:W-:Y:S01]  /*8640*/  VIADD R148, R147, UR5 ;  /* 0x0000000593947c36 */ /* 0x000fe20008000000 */
[CC--:B------:R-:W-:Y:S02]  /*8650*/  LEA R176, P5, R150.reuse, R3.reuse, 0x2 ;  /* 0x0000000396b07211 */ /* 0x0c0fe400078a10ff */
[-C--:B------:R-:W-:Y:S01]  /*8660*/  LEA.HI.X.SX32 R179, R149, R2.reuse, 0x2, P6 ;  /* 0x0000000295b37211 */ /* 0x080fe200030f16ff */
[----:B------:R-:W1:Y:S01]  /*8670*/  @!P0 SYNCS.CCTL.IV [UR9+0xe008] ;  /* 0x00e00800ff0089b1 */ /* 0x000e620008000009 */
[-C--:B------:R-:W-:Y:S01]  /*8680*/  LEA R174, P6, R151, R3.reuse, 0x2 ;  /* 0x0000000397ae7211 */ /* 0x080fe200078c10ff */
[----:B------:R-:W-:Y:S01]  /*8690*/  NOP ;  /* 0x0000000000007918 */ /* 0x000fe20000000000 */
[----:B------:R-:W-:Y:S01]  /*86a0*/  LEA.HI.X.SX32 R177, R150, R2, 0x2, P5 ;  /* 0x0000000296b17211 */ /* 0x000fe200028f16ff */
[----:B------:R-:W1:Y:S01]  /*86b0*/  LDCU UR9, c[0x0][0x39c] ;  /* 0x00007380ff0977ac */ /* 0x000e620008000800 */
[----:B------:R-:W-:-:S02]  /*86c0*/  LEA R172, P5, R152, R3, 0x2 ;  /* 0x0000000398ac7211 */ /* 0x000fc400078a10ff */
[-C--:B------:R-:W-:Y:S02]  /*86d0*/  LEA.HI.X.SX32 R175, R151, R2.reuse, 0x2, P6 ;  /* 0x0000000297af7211 */ /* 0x080fe400030f16ff */
[-C--:B------:R-:W-:Y:S02]  /*86e0*/  LEA R170, P6, R142, R3.reuse, 0x2 ;  /* 0x000000038eaa7211 */ /* 0x080fe400078c10ff */
[-C--:B------:R-:W-:Y:S02]  /*86f0*/  LEA.HI.X.SX32 R173, R152, R2.reuse, 0x2, P5 ;  /* 0x0000000298ad7211 */ /* 0x080fe400028f16ff */
[-C--:B------:R-:W-:Y:S02]  /*8700*/  LEA R168, P5, R143, R3.reuse, 0x2 ;  /* 0x000000038fa87211 */ /* 0x080fe400078a10ff */
[----:B------:R-:W-:Y:S01]  /*8710*/  LEA.HI.X.SX32 R171, R142, R2, 0x2, P6 ;  /* 0x000000028eab7211 */ /* 0x000fe200030f16ff */
[----:B------:R-:W-:Y:S01]  /*8720*/  VIADD R142, R148, UR5 ;  /* 0x00000005948e7c36 */ /* 0x000fe20008000000 */
[----:B------:R-:W-:-:S02]  /*8730*/  LEA R166, P6, R144, R3, 0x2 ;  /* 0x0000000390a67211 */ /* 0x000fc400078c10ff */
[-C--:B------:R-:W-:Y:S01]  /*8740*/  LEA.HI.X.SX32 R169, R143, R2.reuse, 0x2, P5 ;  /* 0x000000028fa97211 */ /* 0x080fe200028f16ff */
[----:B------:R-:W-:Y:S01]  /*8750*/  VIADD R143, R142, UR5 ;  /* 0x000000058e8f7c36 */ /* 0x000fe20008000000 */
[-C--:B------:R-:W-:Y:S02]  /*8760*/  LEA R164, P5, R145, R3.reuse, 0x2 ;  /* 0x0000000391a47211 */ /* 0x080fe400078a10ff */
[-C--:B------:R-:W-:Y:S01]  /*8770*/  LEA.HI.X.SX32 R167, R144, R2.reuse, 0x2, P6 ;  /* 0x0000000290a77211 */ /* 0x080fe200030f16ff */
[----:B------:R-:W-:Y:S01]  /*8780*/  VIADD R144, R143, UR5 ;  /* 0x000000058f907c36 */ /* 0x000fe20008000000 */
[-C--:B------:R-:W-:Y:S02]  /*8790*/  LEA R162, P6, R146, R3.reuse, 0x2 ;  /* 0x0000000392a27211 */ /* 0x080fe400078c10ff */
[----:B------:R-:W-:Y:S01]  /*87a0*/  LEA.HI.X.SX32 R165, R145, R2, 0x2, P5 ;  /* 0x0000000291a57211 */ /* 0x000fe200028f16ff */
[----:B------:R-:W-:Y:S01]  /*87b0*/  VIADD R145, R144, UR5 ;  /* 0x0000000590917c36 */ /* 0x000fe20008000000 */
[----:B------:R-:W-:-:S02]  /*87c0*/  LEA R160, P5, R147, R3, 0x2 ;  /* 0x0000000393a07211 */ /* 0x000fc400078a10ff */
[-C--:B------:R-:W-:Y:S02]  /*87d0*/  LEA.HI.X.SX32 R163, R146, R2.reuse, 0x2, P6 ;  /* 0x0000000292a37211 */ /* 0x080fe400030f16ff */
[-C--:B------:R-:W-:Y:S02]  /*87e0*/  LEA R156, P6, R148, R3.reuse, 0x2 ;  /* 0x00000003949c7211 */ /* 0x080fe400078c10ff */
[-C--:B------:R-:W-:Y:S01]  /*87f0*/  LEA.HI.X.SX32 R161, R147, R2.reuse, 0x2, P5 ;  /* 0x0000000293a17211 */ /* 0x080fe200028f16ff */
[----:B------:R-:W-:Y:S01]  /*8800*/  VIADD R147, R145, UR5 ;  /* 0x0000000591937c36 */ /* 0x000fe20008000000 */
[-C--:B------:R-:W-:Y:S02]  /*8810*/  LEA R158, P5, R142, R3.reuse, 0x2 ;  /* 0x000000038e9e7211 */ /* 0x080fe400078a10ff */
[----:B------:R-:W-:Y:S02]  /*8820*/  LEA.HI.X.SX32 R157, R148, R2, 0x2, P6 ;  /* 0x00000002949d7211 */ /* 0x000fe400030f16ff */
        /* <DEDUP_REMOVED lines=12> */
[----:B------:R-:W-:Y:S02]  /*88f0*/  ISETP.LT.AND P0, PT, R0, UR15, !P1 ;  /* 0x0000000f00007c0c */ /* 0x000fe4000cf01270 */
[-C--:B------:R-:W-:Y:S02]  /*8900*/  LEA.HI.X.SX32 R147, R147, R2.reuse, 0x2, P5 ;  /* 0x0000000293937211 */ /* 0x080fe400028f16ff */
[----:B------:R-:W-:Y:S02]  /*8910*/  LEA R144, P5, R143, R3, 0x2 ;  /* 0x000000038f907211 */ /* 0x000fe400078a10ff */
[----:B------:R-:W-:-:S02]  /*8920*/  LEA.HI.X.SX32 R149, R142, R2, 0x2, P6 ;  /* 0x000000028e957211 */ /* 0x000fc400030f16ff */
[C---:B------:R-:W-:Y:S02]  /*8930*/  LEA R142, P6, R194.reuse, R3, 0x2 ;  /* 0x00000003c28e7211 */ /* 0x040fe400078c10ff */
[-C--:B------:R-:W-:Y:S02]  /*8940*/  LEA.HI.X.SX32 R145, R143, R2.reuse, 0x2, P5 ;  /* 0x000000028f917211 */ /* 0x080fe400028f16ff */
[----:B------:R-:W-:Y:S01]  /*8950*/  LEA.HI.X.SX32 R143, R194, R2, 0x2, P6 ;  /* 0x00000002c28f7211 */ /* 0x000fe200030f16ff */
[----:B-----5:R5:W-:Y:S01]  /*8960*/  @P0 STG.E desc[UR16][R132.64], R4 ;  /* 0x0000000484000986 */ /* 0x020be2000c101910 */
[----:B------:R-:W-:Y:S01]  /*8970*/  ISETP.LT.AND P6, PT, R195, UR15, !P1 ;  /* 0x0000000fc3007c0c */ /* 0x000fe2000cfc1270 */
[----:B------:R-:W-:Y:S01]  /*8980*/  VIADD R195, R0, 0x6 ;  /* 0x0000000600c37836 */ /* 0x000fe20000000000 */
[----:B------:R-:W-:Y:S01]  /*8990*/  ISETP.LT.AND P5, PT, R196, UR15, !P1 ;  /* 0x0000000fc4007c0c */ /* 0x000fe2000cfa1270 */
[----:B------:R-:W-:Y:S01]  /*89a0*/  VIADD R196, R0, 0x7 ;  /* 0x0000000700c47836 */ /* 0x000fe20000000000 */
[----:B------:R1:W-:Y:S01]  /*89b0*/  @P2 STG.E desc[UR16][R134.64], R5 ;  /* 0x0000000586002986 */ /* 0x0003e2000c101910 */
[----:B------:R-:W-:Y:S01]  /*89c0*/  VIADD R194, R194, UR5 ;  /* 0x00000005c2c27c36 */ /* 0x000fe20008000000 */
[----:B------:R-:W-:Y:S01]  /*89d0*/  ISETP.LT.AND P0, PT, R195, UR15, !P1 ;  /* 0x0000000fc3007c0c */ /* 0x000fe2000cf01270 */
[----:B------:R-:W-:Y:S01]  /*89e0*/  VIADD R195, R0, 0x8 ;  /* 0x0000000800c37836 */ /* 0x000fe20000000000 */
[----:B------:R-:W-:Y:S01]  /*89f0*/  ISETP.LT.AND P2, PT, R196, UR15, !P1 ;  /* 0x0000000fc4007c0c */ /* 0x000fe2000cf41270 */
[----:B------:R-:W-:Y:S01]  /*8a00*/  @P3 STG.E desc[UR16][R136.64], R6 ;  /* 0x0000000688003986 */ /* 0x000fe2000c101910 */
[----:B------:R-:W-:-:S02]  /*8a10*/  VIADD R196, R0, 0x9 ;  /* 0x0000000900c47836 */ /* 0x000fc40000000000 */
[----:B------:R-:W-:Y:S01]  /*8a20*/  ISETP.LT.AND P3, PT, R195, UR15, !P1 ;  /* 0x0000000fc3007c0c */ /* 0x000fe2000cf61270 */
[----:B-----5:R-:W-:Y:S01]  /*8a30*/  VIADD R4, R0, 0xc ;  /* 0x0000000c00047836 */ /* 0x020fe20000000000 */
[----:B------:R5:W-:Y:S01]  /*8a40*/  @P4 STG.E desc[UR16][R138.64], R7 ;  /* 0x000000078a004986 */ /* 0x000be2000c101910 */
[----:B------:R-:W-:Y:S01]  /*8a50*/  ISETP.LT.AND P4, PT, R196, UR15, !P1 ;  /* 0x0000000fc4007c0c */ /* 0x000fe2000cf81270 */
[C---:B------:R-:W-:Y:S02]  /*8a60*/  VIADD R195, R0.reuse, 0xa ;  /* 0x0000000a00c37836 */ /* 0x040fe40000000000 */
[----:B------:R-:W-:Y:S01]  /*8a70*/  @P5 STG.E desc[UR16][R140.64], R8 ;  /* 0x000000088c005986 */ /* 0x000fe2000c101910 */
[C---:B-1----:R-:W-:Y:S02]  /*8a80*/  VIADD R5, R0.reuse, 0xb ;  /* 0x0000000b00057836 */ /* 0x042fe40000000000 */
[----:B------:R-:W-:Y:S01]  /*8a90*/  ISETP.LT.AND P5, PT, R195, UR15, !P1 ;  /* 0x0000000fc3007c0c */ /* 0x000fe2000cfa1270 */
[----:B------:R1:W-:Y:S02]  /*8aa0*/  @P6 STG.E desc[UR16][R192.64], R9 ;  /* 0x00000009c0006986 */ /* 0x0003e4000c101910 */
[----:B------:R-:W-:Y:S01]  /*8ab0*/  ISETP.LT.AND P6, PT, R5, UR15, !P1 ;  /* 0x0000000f05007c0c */ /* 0x000fe2000cfc1270 */
[----:B------:R-:W-:Y:S01]  /*8ac0*/  VIADD R5, R0, 0xd ;  /* 0x0000000d00057836 */ /* 0x000fe20000000000 */
[----:B------:R-:W-:Y:S01]  /*8ad0*/  @P0 STG.E desc[UR16][R190.64], R10 ;  /* 0x0000000abe000986 */ /* 0x000fe2000c101910 */
[----:B------:R-:W-:Y:S01]  /*8ae0*/  ISETP.LT.AND P0, PT, R4, UR15, !P1 ;  /* 0x0000000f04007c0c */ /* 0x000fe2000cf01270 */
[----:B------:R-:W-:-:S02]  /*8af0*/  VIADD R4, R0, 0xe ;  /* 0x0000000e00047836 */ /* 0x000fc40000000000 */
[----:B------:R1:W-:Y:S01]  /*8b00*/  @P2 STG.E desc[UR16][R186.64], R11 ;  /* 0x0000000bba002986 */ /* 0x0003e2000c101910 */
[----:B------:R-:W-:Y:S01]  /*8b10*/  ISETP.LT.AND P2, PT, R5, UR15, !P1 ;  /* 0x0000000f05007c0c */ /* 0x000fe2000cf41270 */
[----:B------:R-:W-:Y:S02]  /*8b20*/  VIADD R5, R0, 0x1c ;  /* 0x0000001c00057836 */ /* 0x000fe40000000000 */
[----:B------:R2:W-:Y:S01]  /*8b30*/  @P3 STG.E desc[UR16][R188.64], R12 ;  /* 0x0000000cbc003986 */ /* 0x0005e2000c101910 */
[----:B------:R-:W-:Y:S01]  /*8b40*/  ISETP.LT.AND P3, PT, R4, UR15, !P1 ;  /* 0x0000000f04007c0c */ /* 0x000fe2000cf61270 */
[C---:B------:R-:W-:Y:S02]  /*8b50*/  VIADD R4, R0.reuse, 0xf ;  /* 0x0000000f00047836 */ /* 0x040fe40000000000 */
[----:B------:R2:W-:Y:S01]  /*8b60*/  @P4 STG.E desc[UR16][R184.64], R13 ;  /* 0x0000000db8004986 */ /* 0x0005e2000c101910 */
[----:B-----5:R-:W-:Y:S02]  /*8b70*/  VIADD R7, R0, 0x23 ;  /* 0x0000002300077836 */ /* 0x020fe40000000000 */
[----:B------:R-:W-:Y:S01]  /*8b80*/  ISETP.LT.AND P4, PT, R4, UR15, !P1 ;  /* 0x0000000f04007c0c */ /* 0x000fe2000cf81270 */
[C---:B------:R-:W-:Y:S01]  /*8b90*/  VIADD R4, R0.reuse, 0x10 ;  /* 0x0000001000047836 */ /* 0x040fe20000000000 */
[----:B------:R-:W-:Y:S01]  /*8ba0*/  @P5 STG.E desc[UR16][R182.64], R14 ;  /* 0x0000000eb6005986 */ /* 0x000fe2000c101910 */
[----:B-1----:R-:W-:-:S02]  /*8bb0*/  VIADD R9, R0, 0x24 ;  /* 0x0000002400097836 */ /* 0x002fc40000000000 */
[----:B------:R-:W-:Y:S01]  /*8bc0*/  VIADD R8, R194, UR5 ;  /* 0x00000005c2087c36 */ /* 0x000fe20008000000 */
[----:B------:R-:W-:Y:S01]  /*8bd0*/  ISETP.LT.AND P5, PT, R4, UR15, !P1 ;  /* 0x0000000f04007c0c */ /* 0x000fe2000cfa1270 */
[C---:B------:R-:W-:Y:S01]  /*8be0*/  VIADD R4, R0.reuse, 0x11 ;  /* 0x0000001100047836 */ /* 0x040fe20000000000 */
[----:B------:R-:W-:Y:S01]  /*8bf0*/  @P6 STG.E desc[UR16][R180.64], R15 ;  /* 0x0000000fb4006986 */ /* 0x000fe2000c101910 */
[C---:B------:R-:W-:Y:S02]  /*8c00*/  VIADD R11, R0.reuse, 0x25 ;  /* 0x00000025000b7836 */ /* 0x040fe40000000000 */
[----:B--2---:R-:W-:Y:S01]  /*8c10*/  VIADD R12, R0, 0x26 ;  /* 0x00000026000c7836 */ /* 0x004fe20000000000 */
[----:B------:R-:W-:Y:S01]  /*8c20*/  ISETP.LT.AND P6, PT, R4, UR15, !P1 ;  /* 0x0000000f04007c0c */ /* 0x000fe2000cfc1270 */
[C---:B------:R-:W-:Y:S01]  /*8c30*/  VIADD R4, R0.reuse, 0x12 ;  /* 0x0000001200047836 */ /* 0x040fe20000000000 */
[----:B------:R-:W-:Y:S01]  /*8c40*/  @P0 STG.E desc[UR16][R178.64], R16 ;  /* 0x00000010b2000986 */ /* 0x000fe2000c101910 */
[----:B------:R-:W-:-:S03]  /*8c50*/  VIADD R13, R0, 0x27 ;  /* 0x00000027000d7836 */ /* 0x000fc60000000000 */
[----:B------:R-:W-:Y:S01]  /*8c60*/  ISETP.LT.AND P0, PT, R4, UR4, !P1 ;  /* 0x0000000404007c0c */ /* 0x000fe2000cf01270 */
[----:B------:R-:W-:Y:S01]  /*8c70*/  VIADD R4, R0, 0x13 ;  /* 0x0000001300047836 */ /* 0x000fe20000000000 */
[----:B------:R-:W-:Y:S01]  /*8c80*/  @P2 STG.E desc[UR16][R176.64], R17 ;  /* 0x00000011b0002986 */ /* 0x000fe2000c101910 */
[----:B------:R-:W1:Y:S03]  /*8c90*/  LDCU UR4, c[0x0][0x39c] ;  /* 0x00007380ff0477ac */ /* 0x000e660008000800 */
[----:B------:R-:W-:Y:S01]  /*8ca0*/  ISETP.LT.AND P2, PT, R4, UR6, !P1 ;  /* 0x0000000604007c0c */ /* 0x000fe2000cf41270 */
[----:B------:R-:W-:Y:S01]  /*8cb0*/  VIADD R4, R0, 0x14 ;  /* 0x0000001400047836 */ /* 0x000fe20000000000 */
[----:B------:R2:W-:Y:S01]  /*8cc0*/  @P3 STG.E desc[UR16][R174.64], R18 ;  /* 0x00000012ae003986 */ /* 0x0005e2000c101910 */
[----:B------:R-:W5:Y:S03]  /*8cd0*/  LDCU UR6, c[0x0][0x39c] ;  /* 0x00007380ff0677ac */ /* 0x000f660008000800 */
[----:B---3--:R-:W-:Y:S01]  /*8ce0*/  ISETP.LT.AND P3, PT, R4, UR7, !P1 ;  /* 0x0000000704007c0c */ /* 0x008fe2000cf61270 */
[----:B------:R-:W-:Y:S01]  /*8cf0*/  VIADD R4, R0, 0x15 ;  /* 0x0000001500047836 */ /* 0x000fe20000000000 */
[----:B------:R-:W-:Y:S01]  /*8d00*/  @P4 STG.E desc[UR16][R172.64], R19 ;  /* 0x00000013ac004986 */ /* 0x000fe2000c101910 */
[----:B------:R-:W3:Y:S03]  /*8d10*/  LDCU UR7, c[0x0][0x39c] ;  /* 0x00007380ff0777ac */ /* 0x000ee60008000800 */
[----:B----4-:R-:W-:Y:S01]  /*8d20*/  ISETP.LT.AND P4, PT, R4, UR8, !P1 ;  /* 0x0000000804007c0c */ /* 0x010fe2000cf81270 */
[C---:B------:R-:W-:Y:S01]  /*8d30*/  VIADD R4, R0.reuse, 0x16 ;  /* 0x0000001600047836 */ /* 0x040fe20000000000 */
[----:B------:R-:W-:Y:S01]  /*8d40*/  @P5 STG.E desc[UR16][R170.64], R20 ;  /* 0x00000014aa005986 */ /* 0x000fe2000c101910 */
[----:B------:R-:W4:Y:S01]  /*8d50*/  LDCU UR8, c[0x0][0x39c] ;  /* 0x00007380ff0877ac */ /* 0x000f220008000800 */
[----:B--2---:R-:W-:-:S02]  /*8d60*/  VIADD R18, R0, 0x7e ;  /* 0x0000007e00127836 */ /* 0x004fc40000000000 */
[----:B-1----:R-:W-:Y:S01]  /*8d70*/  ISETP.LT.AND P5, PT, R4, UR4, !P1 ;  /* 0x0000000404007c0c */ /* 0x002fe2000cfa1270 */
[----:B------:R-:W-:Y:S01]  /*8d80*/  VIADD R4, R0, 0x17 ;  /* 0x0000001700047836 */ /* 0x000fe20000000000 */
[----:B------:R-:W-:Y:S01]  /*8d90*/  @P6 STG.E desc[UR16][R168.64], R21 ;  /* 0x00000015a8006986 */ /* 0x000fe2000c101910 */
[----:B------:R-:W1:Y:S03]  /*8da0*/  LDCU UR4, c[0x0][0x39c] ;  /* 0x00007380ff0477ac */ /* 0x000e660008000800 */
[----:B-----5:R-:W-:Y:S01]  /*8db0*/  ISETP.LT.AND P6, PT, R4, UR6, !P1 ;  /* 0x0000000604007c0c */ /* 0x020fe2000cfc1270 */
[----:B------:R-:W-:Y:S01]  /*8dc0*/  VIADD R4, R0, 0x18 ;  /* 0x0000001800047836 */ /* 0x000fe20000000000 */
[----:B------:R-:W-:Y:S01]  /*8dd0*/  @P0 STG.E desc[UR16][R166.64], R22 ;  /* 0x00000016a6000986 */ /* 0x000fe2000c101910 */
[----:B------:R-:W2:Y:S03]  /*8de0*/  LDCU UR6, c[0x0][0x39c] ;  /* 0x00007380ff0677ac */ /* 0x000ea60008000800 */
[----:B---3--:R-:W-:Y:S01]  /*8df0*/  ISETP.LT.AND P0, PT, R4, UR7, !P1 ;  /* 0x0000000704007c0c */ /* 0x008fe2000cf01270 */
[----:B------:R-:W-:Y:S01]  /*8e00*/  VIADD R4, R0, 0x19 ;  /* 0x0000001900047836 */ /* 0x000fe20000000000 */
[----:B------:R-:W-:Y:S01]  /*8e10*/  @P2 STG.E desc[UR16][R164.64], R23 ;  /* 0x00000017a4002986 */ /* 0x000fe2000c101910 */
[----:B------:R-:W3:Y:S03]  /*8e20*/  LDCU UR7, c[0x0][0x39c] ;  /* 0x00007380ff0777ac */ /* 0x000ee60008000800 */
[----:B----4-:R-:W-:Y:S01]  /*8e30*/  ISETP.LT.AND P2, PT, R4, UR8, !P1 ;  /* 0x0000000804007c0c */ /* 0x010fe2000cf41270 */
[----:B------:R-:W-:Y:S01]  /*8e40*/  VIADD R4, R0, 0x1a ;  /* 0x0000001a00047836 */ /* 0x000fe20000000000 */
[----:B------:R-:W4:Y:S01]  /*8e50*/  LDCU UR8, c[0x0][0x39c] ;  /* 0x00007380ff0877ac */ /* 0x000f220008000800 */
[----:B------:R-:W-:Y:S03]  /*8e60*/  @P3 STG.E desc[UR16][R162.64], R24 ;  /* 0x00000018a2003986 */ /* 0x000fe6000c101910 */
[----:B-1----:R-:W-:Y:S01]  /*8e70*/  ISETP.LT.AND P3, PT, R4, UR4, !P1 ;  /* 0x0000000404007c0c */ /* 0x002fe2000cf61270 */
[----:B------:R-:W-:Y:S01]  /*8e80*/  VIADD R4, R0, 0x1b ;  /* 0x0000001b00047836 */ /* 0x000fe20000000000 */
[----:B------:R-:W1:Y:S01]  /*8e90*/  LDCU UR4, c[0x0][0x39c] ;  /* 0x00007380ff0477ac */ /* 0x000e620008000800 */
[----:B------:R-:W-:Y:S03]  /*8ea0*/  @P4 STG.E desc[UR16][R160.64], R25 ;  /* 0x00000019a0004986 */ /* 0x000fe6000c101910 */
[----:B--2---:R-:W-:Y:S01]  /*8eb0*/  ISETP.LT.AND P4, PT, R4, UR6, !P1 ;  /* 0x0000000604007c0c */ /* 0x004fe2000cf81270 */
[----:B------:R-:W2:Y:S01]  /*8ec0*/  LDCU UR6, c[0x0][0x39c] ;  /* 0x00007380ff0677ac */ /* 0x000ea20008000800 */
[C---:B------:R-:W-:Y:S01]  /*8ed0*/  VIADD R4, R0.reuse, 0x1d ;  /* 0x0000001d00047836 */ /* 0x040fe20000000000 */
[----:B------:R-:W-:Y:S01]  /*8ee0*/  @P5 STG.E desc[UR16][R156.64], R26 ;  /* 0x0000001a9c005986 */ /* 0x000fe2000c101910 */
[----:B---3--:R-:W-:Y:S01]  /*8ef0*/  ISETP.LT.AND P5, PT, R5, UR7, !P1 ;  /* 0x0000000705007c0c */ /* 0x008fe2000cfa1270 */
[----:B------:R-:W3:Y:S01]  /*8f00*/  LDCU UR7, c[0x0][0x39c] ;  /* 0x00007380ff0777ac */ /* 0x000ee20008000800 */
[----:B------:R-:W-:Y:S01]  /*8f10*/  VIADD R5, R0, 0x1f ;  /* 0x0000001f00057836 */ /* 0x000fe20000000000 */
[----:B------:R-:W-:Y:S01]  /*8f20*/  @P6 STG.E desc[UR16][R158.64], R27 ;  /* 0x0000001b9e006986 */ /* 0x000fe2000c101910 */
[----:B----4-:R-:W-:Y:S01]  /*8f30*/  ISETP.LT.AND P6, PT, R4, UR8, !P1 ;  /* 0x0000000804007c0c */ /* 0x010fe2000cfc1270 */
[----:B------:R-:W4:Y:S01]  /*8f40*/  LDCU UR8, c[0x0][0x39c] ;  /* 0x00007380ff0877ac */ /* 0x000f220008000800 */
[----:B------:R-:W-:Y:S01]  /*8f50*/  VIADD R4, R0, 0x1e ;  /* 0x0000001e00047836 */ /* 0x000fe20000000000 */
[----:B------:R-:W-:Y:S04]  /*8f60*/  @P0 STG.E desc[UR16][R154.64], R28 ;  /* 0x0000001c9a000986 */ /* 0x000fe8000c101910 */
[----:B-1----:R-:W-:Y:S01]  /*8f70*/  ISETP.LT.AND P0, PT, R4, UR4, !P1 ;  /* 0x0000000404007c0c */ /* 0x002fe2000cf01270 */
[C---:B------:R-:W-:Y:S01]  /*8f80*/  VIADD R4, R0.reuse, 0x20 ;  /* 0x0000002000047836 */ /* 0x040fe20000000000 */
[----:B------:R-:W1:Y:S01]  /*8f90*/  LDCU UR4, c[0x0][0x39c] ;  /* 0x00007380ff0477ac */ /* 0x000e620008000800 */
[----:B------:R-:W-:Y:S01]  /*8fa0*/  @P2 STG.E desc[UR16][R150.64], R29 ;  /* 0x0000001d96002986 */ /* 0x000fe2000c101910 */
[----:B--2---:R-:W-:Y:S01]  /*8fb0*/  ISETP.LT.AND P2, PT, R5, UR6, !P1 ;  /* 0x0000000605007c0c */ /* 0x004fe2000cf41270 */
[----:B------:R-:W-:Y:S01]  /*8fc0*/  VIADD R5, R0, 0x21 ;  /* 0x0000002100057836 */ /* 0x000fe20000000000 */
[----:B------:R-:W2:Y:S01]  /*8fd0*/  LDCU UR6, c[0x0][0x39c] ;  /* 0x00007380ff0677ac */ /* 0x000ea20008000800 */
[----:B------:R-:W-:Y:S01]  /*8fe0*/  @P3 STG.E desc[UR16][R152.64], R30 ;  /* 0x0000001e98003986 */ /* 0x000fe2000c101910 */
[----:B------:R-:W-:Y:S01]  /*8ff0*/  ISETP.LT.AND P3, PT, R4, UR9, !P1 ;  /* 0x0000000904007c0c */ /* 0x000fe2000cf61270 */
[----:B------:R-:W-:-:S02]  /*9000*/  VIADD R4, R0, 0x22 ;  /* 0x0000002200047836 */ /* 0x000fc40000000000 */
[----:B------:R-:W-:Y:S01]  /*9010*/  @P4 STG.E desc[UR16][R146.64], R31 ;  /* 0x0000001f92004986 */ /* 0x000fe2000c101910 */
[----:B---3--:R-:W-:Y:S01]  /*9020*/  ISETP.LT.AND P4, PT, R5, UR7, !P1 ;  /* 0x0000000705007c0c */ /* 0x008fe2000cf81270 */
[----:B------:R-:W3:Y:S02]  /*9030*/  LDCU UR7, c[0x0][0x39c] ;  /* 0x00007380ff0777ac */ /* 0x000ee40008000800 */
[----:B------:R-:W-:Y:S01]  /*9040*/  @P5 STG.E desc[UR16][R148.64], R32 ;  /* 0x0000002094005986 */ /* 0x000fe2000c101910 */
[----:B----4-:R-:W-:-:S03]  /*9050*/  ISETP.LT.AND P5, PT, R4, UR8, !P1 ;  /* 0x0000000804007c0c */ /* 0x010fc6000cfa1270 */
[----:B------:R-:W-:Y:S01]  /*9060*/  @P6 STG.E desc[UR16][R144.64], R33 ;  /* 0x0000002190006986 */ /* 0x000fe2000c101910 */
[----:B------:R-:W-:-:S03]  /*9070*/  LEA R4, P6, R194, R3, 0x2 ;  /* 0x00000003c2047211 */ /* 0x000fc600078c10ff */
[----:B------:R-:W-:Y:S01]  /*9080*/  @P0 STG.E desc[UR16][R142.64], R34 ;  /* 0x000000228e000986 */ /* 0x000fe2000c101910 */
[-C--:B------:R-:W-:Y:S02]  /*9090*/  LEA.HI.X.SX32 R5, R194, R2.reuse, 0x2, P6 ;  /* 0x00000002c2057211 */ /* 0x080fe400030f16ff */
[----:B-1----:R-:W-:Y:S01]  /*90a0*/  ISETP.LT.AND P0, PT, R7, UR4, !P1 ;  /* 0x0000000407007c0c */ /* 0x002fe2000cf01270 */
[----:B------:R-:W1:Y:S01]  /*90b0*/  LDCU UR4, c[0x0][0x39c] ;  /* 0x00007380ff0477ac */ /* 0x000e620008000800 */
[CC--:B------:R-:W-:Y:S01]  /*90c0*/  LEA R6, P6, R8.reuse, R3.reuse, 0x2 ;  /* 0x0000000308067211 */ /* 0x0c0fe200078c10ff */
[----:B------:R4:W-:Y:S01]  /*90d0*/  @P2 STG.E desc[UR16][R4.64], R35 ;  /* 0x0000002304002986 */ /* 0x0009e2000c101910 */
[----:B--2---:R-:W-:Y:S01]  /*90e0*/  ISETP.LT.AND P2, PT, R9, UR6, !P1 ;  /* 0x0000000609007c0c */ /* 0x004fe2000cf41270 */
[C---:B------:R-:W-:Y:S01]  /*90f0*/  VIADD R9, R8.reuse, UR5 ;  /* 0x0000000508097c36 */ /* 0x040fe20008000000 */
[-C--:B------:R-:W-:Y:S01]  /*9100*/  LEA.HI.X.SX32 R7, R8, R2.reuse, 0x2, P6 ;  /* 0x0000000208077211 */ /* 0x080fe200030f16ff */
[----:B------:R-:W2:Y:S02]  /*9110*/  LDCU UR6, c[0x0][0x39c] ;  /* 0x00007380ff0677ac */ /* 0x000ea40008000800 */
[C---:B------:R-:W-:Y:S01]  /*9120*/  VIADD R10, R9.reuse, UR5 ;  /* 0x00000005090a7c36 */ /* 0x040fe20008000000 */
[-C--:B------:R-:W-:Y:S01]  /*9130*/  LEA R8, P6, R9, R3.reuse, 0x2 ;  /* 0x0000000309087211 */ /* 0x080fe200078c10ff */
[----:B------:R5:W-:Y:S01]  /*9140*/  @P3 STG.E desc[UR16][R6.64], R36 ;  /* 0x0000002406003986 */ /* 0x000be2000c101910 */
[----:B---3--:R-:W-:Y:S01]  /*9150*/  ISETP.LT.AND P3, PT, R11, UR7, !P1 ;  /* 0x000000070b007c0c */ /* 0x008fe2000cf61270 */
[----:B------:R-:W3:Y:S01]  /*9160*/  LDCU UR7, c[0x0][0x39c] ;  /* 0x00007380ff0777ac */ /* 0x000ee20008000800 */
[----:B------:R-:W-:Y:S01]  /*9170*/  LEA.HI.X.SX32 R9, R9, R2, 0x2, P6 ;  /* 0x0000000209097211 */ /* 0x000fe200030f16ff */
[C---:B------:R-:W-:Y:S01]  /*9180*/  VIADD R11, R10.reuse, UR5 ;  /* 0x000000050a0b7c36 */ /* 0x040fe20008000000 */
[----:B----4-:R-:W-:-:S03]  /*9190*/  LEA R4, P6, R10, R3, 0x2 ;  /* 0x000000030a047211 */ /* 0x010fc600078c10ff */
[----:B------:R4:W-:Y:S01]  /*91a0*/  @P4 STG.E desc[UR16][R8.64], R37 ;  /* 0x0000002508004986 */ /* 0x0009e2000c101910 */
[-C--:B------:R-:W-:Y:S02]  /*91b0*/  LEA.HI.X.SX32 R5, R10, R2.reuse, 0x2, P6 ;  /* 0x000000020a057211 */ /* 0x080fe400030f16ff */
[----:B-1----:R-:W-:Y:S01]  /*91c0*/  ISETP.LT.AND P4, PT, R12, UR4, !P1 ;  /* 0x000000040c007c0c */ /* 0x002fe2000cf81270 */
[C---:B------:R-:W-:Y:S01]  /*91d0*/  VIADD R12, R11.reuse, UR5 ;  /* 0x000000050b0c7c36 */ /* 0x040fe20008000000 */
[-C--:B-----5:R-:W-:Y:S01]  /*91e0*/  LEA R6, P6, R11, R3.reuse, 0x2 ;  /* 0x000000030b067211 */ /* 0x0a0fe200078c10ff */
[----:B------:R-:W1:Y:S01]  /*91f0*/  LDCU UR4, c[0x0][0x39c] ;  /* 0x00007380ff0477ac */ /* 0x000e620008000800 */
[----:B------:R5:W-:Y:S01]  /*9200*/  @P5 STG.E desc[UR16][R4.64], R38 ;  /* 0x0000002604005986 */ /* 0x000be2000c101910 */
[----:B--2---:R-:W-:Y:S01]  /*9210*/  ISETP.LT.AND P5, PT, R13, UR6, !P1 ;  /* 0x000000060d007c0c */ /* 0x004fe2000cfa1270 */
[----:B------:R-:W-:Y:S01]  /*9220*/  VIADD R13, R0, 0x28 ;  /* 0x00000028000d7836 */ /* 0x000fe20000000000 */
[----:B------:R-:W-:Y:S01]  /*9230*/  LEA.HI.X.SX32 R7, R11, R2, 0x2, P6 ;  /* 0x000000020b077211 */ /* 0x000fe200030f16ff */
[----:B------:R-:W2:Y:S01]  /*9240*/  LDCU UR6, c[0x0][0x39c] ;  /* 0x00007380ff0677ac */ /* 0x000ea20008000800 */
[----:B------:R-:W-:Y:S01]  /*9250*/  LEA R10, P6, R12, R3, 0x2 ;  /* 0x000000030c0a7211 */ /* 0x000fe200078c10ff */
[----:B----4-:R-:W-:-:S02]  /*9260*/  VIADD R9, R0, 0x29 ;  /* 0x0000002900097836 */ /* 0x010fc40000000000 */
[----:B------:R4:W-:Y:S01]  /*9270*/  @P0 STG.E desc[UR16][R6.64], R39 ;  /* 0x0000002706000986 */ /* 0x0009e2000c101910 */
[C---:B------:R-:W-:Y:S01]  /*9280*/  LEA.HI.X.SX32 R11, R12.reuse, R2, 0x2, P6 ;  /* 0x000000020c0b7211 */ /* 0x040fe200030f16ff */
[----:B------:R-:W-:Y:S01]  /*9290*/  VIADD R12, R12, UR5 ;  /* 0x000000050c0c7c36 */ /* 0x000fe20008000000 */
[----:B---3--:R-:W-:Y:S01]  /*92a0*/  ISETP.LT.AND P0, PT, R13, UR7, !P1 ;  /* 0x000000070d007c0c */ /* 0x008fe2000cf01270 */
[----:B------:R-:W3:Y:S02]  /*92b0*/  LDCU UR7, c[0x0][0x39c] ;  /* 0x00007380ff0777ac */ /* 0x000ee40008000800 */
[----:B------:R2:W-:Y:S01]  /*92c0*/  @P2 STG.E desc[UR16][R10.64], R40 ;  /* 0x000000280a002986 */ /* 0x0005e2000c101910 */
[C---:B------:R-:W-:Y:S01]  /*92d0*/  VIADD R13, R12.reuse, UR5 ;  /* 0x000000050c0d7c36 */ /* 0x040fe20008000000 */
[----:B-----5:R-:W-:-:S04]  /*92e0*/  LEA R4, P2, R12, R3, 0x2 ;  /* 0x000000030c047211 */ /* 0x020fc800078410ff */
[-C--:B------:R-:W-:Y:S01]  /*92f0*/  LEA.HI.X.SX32 R5, R12, R2.reuse, 0x2, P2 ;  /* 0x000000020c057211 */ /* 0x080fe200010f16ff */
[----:B----4-:R-:W-:Y:S01]  /*9300*/  VIADD R6, R0, 0x2a ;  /* 0x0000002a00067836 */ /* 0x010fe20000000000 */
[-C--:B------:R-:W-:Y:S02]  /*9310*/  LEA R8, P6, R13, R3.reuse, 0x2 ;  /* 0x000000030d087211 */ /* 0x080fe400078c10ff */
[----:B-1----:R-:W-:Y:S01]  /*9320*/  ISETP.LT.AND P2, PT, R9, UR4, !P1 ;  /* 0x0000000409007c0c */ /* 0x002fe2000cf41270 */
[----:B------:R-:W1:Y:S01]  /*9330*/  LDCU UR4, c[0x0][0x39c] ;  /* 0x00007380ff0477ac */ /* 0x000e620008000800 */
[C---:B------:R-:W-:Y:S01]  /*9340*/  LEA.HI.X.SX32 R9, R13.reuse, R2, 0x2, P6 ;  /* 0x000000020d097211 */ /* 0x040fe200030f16ff */
[----:B------:R-:W-:Y:S01]  /*9350*/  VIADD R13, R13, UR5 ;  /* 0x000000050d0d7c36 */ /* 0x000fe20008000000 */
[----:B------:R4:W-:Y:S01]  /*9360*/  @P3 STG.E desc[UR16][R4.64], R41 ;  /* 0x0000002904003986 */ /* 0x0009e2000c101910 */
[----:B--2---:R-:W-:Y:S01]  /*9370*/  ISETP.LT.AND P3, PT, R6, UR6, !P1 ;  /* 0x0000000606007c0c */ /* 0x004fe2000cf61270 */
[----:B------:R-:W-:Y:S01]  /*9380*/  VIADD R11, R0, 0x2b ;  /* 0x0000002b000b7836 */ /* 0x000fe20000000000 */
[----:B------:R-:W2:Y:S01]  /*9390*/  LDCU UR6, c[0x0][0x39c] ;  /* 0x00007380ff0677ac */ /* 0x000ea20008000800 */
[----:B------:R5:W-:Y:S01]  /*93a0*/  @P4 STG.E desc[UR16][R8.64], R42 ;  /* 0x0000002a08004986 */ /* 0x000be2000c101910 */
[C---:B------:R-:W-:Y:S01]  /*93b0*/  LEA R6, P4, R13.reuse, R3, 0x2 ;  /* 0x000000030d067211 */ /* 0x040fe200078810ff */
[----:B------:R-:W-:-:S03]  /*93c0*/  VIADD R10, R13, UR5 ;  /* 0x000000050d0a7c36 */ /* 0x000fc60008000000 */
[-C--:B------:R-:W-:Y:S01]  /*93d0*/  LEA.HI.X.SX32 R7, R13, R2.reuse, 0x2, P4 ;  /* 0x000000020d077211 */ /* 0x080fe200020f16ff */
[C---:B------:R-:W-:Y:S01]  /*93e0*/  VIADD R13, R0.reuse, 0x34 ;  /* 0x00000034000d7836 */ /* 0x040fe20000000000 */
[----:B---3--:R-:W-:Y:S01]  /*93f0*/  ISETP.LT.AND P4, PT, R11, UR7, !P1 ;  /* 0x000000070b007c0c */ /* 0x008fe2000cf81270 */
[----:B----4-:R-:W-:Y:S01]  /*9400*/  VIADD R5, R0, 0x2c ;  /* 0x0000002c00057836 */ /* 0x010fe20000000000 */
[----:B------:R-:W3:Y:S01]  /*9410*/  LDCU UR7, c[0x0][0x39c] ;  /* 0x00007380ff0777ac */ /* 0x000ee20008000800 */
[CC--:B------:R-:W-:Y:S01]  /*9420*/  LEA R4, P6, R10.reuse, R3.reuse, 0x2 ;  /* 0x000000030a047211 */ /* 0x0c0fe200078c10ff */
[----:B------:R4:W-:Y:S01]  /*9430*/  @P5 STG.E desc[UR16][R6.64], R43 ;  /* 0x0000002b06005986 */ /* 0x0009e2000c101910 */
[C---:B-----5:R-:W-:Y:S01]  /*9440*/  VIADD R9, R10.reuse, UR5 ;  /* 0x000000050a097c36 */ /* 0x060fe20008000000 */
[----:B-1----:R-:W-:Y:S01]  /*9450*/  ISETP.LT.AND P5, PT, R5, UR4, !P1 ;  /* 0x0000000405007c0c */ /* 0x002fe2000cfa1270 */
[----:B------:R-:W1:Y:S01]  /*9460*/  LDCU UR4, c[0x0][0x39c] ;  /* 0x00007380ff0477ac */ /* 0x000e620008000800 */
[----:B------:R-:W-:Y:S01]  /*9470*/  LEA.HI.X.SX32 R5, R10, R2, 0x2, P6 ;  /* 0x000000020a057211 */ /* 0x000fe200030f16ff */
[C---:B------:R-:W-:Y:S01]  /*9480*/  VIADD R12, R9.reuse, UR5 ;  /* 0x00000005090c7c36 */ /* 0x040fe20008000000 */
[----:B------:R-:W-:Y:S01]  /*9490*/  LEA R8, P6, R9, R3, 0x2 ;  /* 0x0000000309087211 */ /* 0x000fe200078c10ff */
[----:B------:R-:W-:-:S02]  /*94a0*/  VIADD R11, R0, 0x2d ;  /* 0x0000002d000b7836 */ /* 0x000fc40000000000 */
[----:B------:R5:W-:Y:S01]  /*94b0*/  @P0 STG.E desc[UR16][R4.64], R44 ;  /* 0x0000002c04000986 */ /* 0x000be2000c101910 */
[-C--:B------:R-:W-:Y:S02]  /*94c0*/  LEA.HI.X.SX32 R9, R9, R2.reuse, 0x2, P6 ;  /* 0x0000000209097211 */ /* 0x080fe400030f16ff */
[-C--:B------:R-:W-:Y:S01]  /*94d0*/  LEA R10, P6, R12, R3.reuse, 0x2 ;  /* 0x000000030c0a7211 */ /* 0x080fe200078c10ff */
[----:B----4-:R-:W-:Y:S01]  /*94e0*/  VIADD R6, R0, 0x2e ;  /* 0x0000002e00067836 */ /* 0x010fe20000000000 */
[----:B--2---:R-:W-:Y:S01]  /*94f0*/  ISETP.LT.AND P0, PT, R11, UR6, !P1 ;  /* 0x000000060b007c0c */ /* 0x004fe2000cf01270 */
[----:B------:R-:W2:Y:S01]  /*9500*/  LDCU UR6, c[0x0][0x39c] ;  /* 0x00007380ff0677ac */ /* 0x000ea20008000800 */
[CC--:B------:R-:W-:Y:S01]  /*9510*/  LEA.HI.X.SX32 R11, R12.reuse, R2.reuse, 0x2, P6 ;  /* 0x000000020c0b7211 */ /* 0x0c0fe200030f16ff */
[----:B------:R-:W-:Y:S01]  /*9520*/  VIADD R12, R12, UR5 ;  /* 0x000000050c0c7c36 */ /* 0x000fe20008000000 */
[----:B------:R4:W-:Y:S01]  /*9530*/  @P2 STG.E desc[UR16][R8.64], R45 ;  /* 0x0000002d08002986 */ /* 0x0009e2000c101910 */
[----:B---3--:R-:W-:Y:S01]  /*9540*/  ISETP.LT.AND P2, PT, R6, UR7, !P1 ;  /* 0x0000000706007c0c */ /* 0x008fe2000cf41270 */
[----:B------:R-:W-:Y:S01]  /*9550*/  VIADD R6, R0, 0x2f ;  /* 0x0000002f00067836 */ /* 0x000fe20000000000 */
[----:B------:R-:W3:Y:S01]  /*9560*/  LDCU UR7, c[0x0][0x39c] ;  /* 0x00007380ff0777ac */ /* 0x000ee20008000800 */
[CC--:B-----5:R-:W-:Y:S01]  /*9570*/  LEA R4, P6, R12.reuse, R3.reuse, 0x2 ;  /* 0x000000030c047211 */ /* 0x0e0fe200078c10ff */
[----:B------:R-:W-:Y:S01]  /*9580*/  VIADD R7, R12, UR5 ;  /* 0x000000050c077c36 */ /* 0x000fe20008000000 */
[----:B------:R5:W-:Y:S01]  /*9590*/  @P3 STG.E desc[UR16][R10.64], R46 ;  /* 0x0000002e0a003986 */ /* 0x000be2000c101910 */
[----:B-1----:R-:W-:Y:S01]  /*95a0*/  ISETP.LT.AND P3, PT, R6, UR4, !P1 ;  /* 0x0000000406007c0c */ /* 0x002fe2000cf61270 */
[----:B------:R-:W1:Y:S01]  /*95b0*/  LDCU UR4, c[0x0][0x39c] ;  /* 0x00007380ff0477ac */ /* 0x000e620008000800 */
[----:B------:R-:W-:Y:S01]  /*95c0*/  LEA.HI.X.SX32 R5, R12, R2, 0x2, P6 ;  /* 0x000000020c057211 */ /* 0x000fe200030f16ff */
[C---:B------:R-:W-:Y:S01]  /*95d0*/  VIADD R12, R7.reuse, UR5 ;  /* 0x00000005070c7c36 */ /* 0x040fe20008000000 */
[----:B------:R-:W-:Y:S01]  /*95e0*/  LEA R6, P6, R7, R3, 0x2 ;  /* 0x0000000307067211 */ /* 0x000fe200078c10ff */
[----:B----4-:R-:W-:-:S02]  /*95f0*/  VIADD R9, R0, 0x30 ;  /* 0x0000003000097836 */ /* 0x010fc40000000000 */
[----:B------:R4:W-:Y:S01]  /*9600*/  @P4 STG.E desc[UR16][R4.64], R47 ;  /* 0x0000002f04004986 */ /* 0x0009e2000c101910 */
[-C--:B------:R-:W-:Y:S02]  /*9610*/  LEA.HI.X.SX32 R7, R7, R2.reuse, 0x2, P6 ;  /* 0x0000000207077211 */ /* 0x080fe400030f16ff */
[-C--:B------:R-:W-:Y:S01]  /*9620*/  LEA R8, P6, R12, R3.reuse, 0x2 ;  /* 0x000000030c087211 */ /* 0x080fe200078c10ff */
[----:B-----5:R-:W-:Y:S01]  /*9630*/  VIADD R10, R0, 0x31 ;  /* 0x00000031000a7836 */ /* 0x020fe20000000000 */
        /* <DEDUP_REMOVED lines=8> */
[CC--:B----4-:R-:W-:Y:S01]  /*96c0*/  LEA R4, P6, R12.reuse, R3.reuse, 0x2 ;  /* 0x000000030c047211 */ /* 0x0d0fe200078c10ff */
[C---:B------:R-:W-:Y:S01]  /*96d0*/  VIADD R10, R12.reuse, UR5 ;  /* 0x000000050c0a7c36 */ /* 0x040fe20008000000 */
[----:B------:R4:W-:Y:S01]  /*96e0*/  @P0 STG.E desc[UR16][R8.64], R49 ;  /* 0x0000003108000986 */ /* 0x0009e2000c101910 */
[----:B-1----:R-:W-:Y:S01]  /*96f0*/  ISETP.LT.AND P0, PT, R11, UR4, !P1 ;  /* 0x000000040b007c0c */ /* 0x002fe2000cf01270 */
[----:B------:R-:W1:Y:S01]  /*9700*/  LDCU UR4, c[0x0][0x39c] ;  /* 0x00007380ff0477ac */ /* 0x000e620008000800 */
[----:B------:R-:W-:Y:S01]  /*9710*/  LEA.HI.X.SX32 R5, R12, R2, 0x2, P6 ;  /* 0x000000020c057211 */ /* 0x000fe200030f16ff */
[----:B------:R-:W-:Y:S01]  /*9720*/  VIADD R12, R0, 0x33 ;  /* 0x00000033000c7836 */ /* 0x000fe20000000000 */
[C---:B-----5:R-:W-:Y:S01]  /*9730*/  LEA R6, P6, R10.reuse, R3, 0x2 ;  /* 0x000000030a067211 */ /* 0x060fe200078c10ff */
[----:B------:R-:W-:-:S02]  /*9740*/  VIADD R11, R10, UR5 ;  /* 0x000000050a0b7c36 */ /* 0x000fc40008000000 */
[----:B------:R5:W-:Y:S01]  /*9750*/  @P2 STG.E desc[UR16][R4.64], R50 ;  /* 0x0000003204002986 */ /* 0x000be2000c101910 */
[----:B--2---:R-:W-:Y:S01]  /*9760*/  ISETP.LT.AND P2, PT, R12, UR6, !P1 ;  /* 0x000000060c007c0c */ /* 0x004fe2000cf41270 */
[----:B------:R-:W2:Y:S01]  /*9770*/  LDCU UR6, c[0x0][0x39c] ;  /* 0x00007380ff0677ac */ /* 0x000ea20008000800 */
[----:B------:R-:W-:Y:S01]  /*9780*/  LEA.HI.X.SX32 R7, R10, R2, 0x2, P6 ;  /* 0x000000020a077211 */ /* 0x000fe200030f16ff */
[C---:B------:R-:W-:Y:S01]  /*9790*/  VIADD R12, R11.reuse, UR5 ;  /* 0x000000050b0c7c36 */ /* 0x040fe20008000000 */
[----:B----4-:R-:W-:-:S03]  /*97a0*/  LEA R8, P6, R11, R3, 0x2 ;  /* 0x000000030b087211 */ /* 0x010fc600078c10ff */
[----:B------:R4:W-:Y:S01]  /*97b0*/  @P3 STG.E desc[UR16][R6.64], R51 ;  /* 0x0000003306003986 */ /* 0x0009e2000c101910 */
[-C--:B------:R-:W-:Y:S02]  /*97c0*/  LEA.HI.X.SX32 R9, R11, R2.reuse, 0x2, P6 ;  /* 0x000000020b097211 */ /* 0x080fe400030f16ff */
[-C--:B------:R-:W-:Y:S02]  /*97d0*/  LEA R10, P6, R12, R3.reuse, 0x2 ;  /* 0x000000030c0a7211 */ /* 0x080fe400078c10ff */
[----:B---3--:R-:W-:Y:S01]  /*97e0*/  ISETP.LT.AND P3, PT, R13, UR7, !P1 ;  /* 0x000000070d007c0c */ /* 0x008fe2000cf61270 */
[----:B------:R-:W-:Y:S01]  /*97f0*/  VIADD R13, R0, 0x35 ;  /* 0x00000035000d7836 */ /* 0x000fe20000000000 */
[C---:B------:R-:W-:Y:S01]  /*9800*/  LEA.HI.X.SX32 R11, R12.reuse, R2, 0x2, P6 ;  /* 0x000000020c0b7211 */ /* 0x040fe200030f16ff */
[----:B------:R-:W3:Y:S01]  /*9810*/  LDCU UR7, c[0x0][0x39c] ;  /* 0x00007380ff0777ac */ /* 0x000ee20008000800 */
[----:B------:R-:W-:Y:S01]  /*9820*/  VIADD R12, R12, UR5 ;  /* 0x000000050c0c7c36 */ /* 0x000fe20008000000 */
[----:B------:R2:W-:Y:S01]  /*9830*/  @P4 STG.E desc[UR16][R8.64], R52 ;  /* 0x0000003408004986 */ /* 0x0005e2000c101910 */
[----:B-1----:R-:W-:Y:S01]  /*9840*/  ISETP.LT.AND P4, PT, R13, UR4, !P1 ;  /* 0x000000040d007c0c */ /* 0x002fe2000cf81270 */
[----:B------:R-:W1:Y:S01]  /*9850*/  LDCU UR4, c[0x0][0x39c] ;  /* 0x00007380ff0477ac */ /* 0x000e620008000800 */
[C---:B------:R-:W-:Y:S01]  /*9860*/  VIADD R13, R12.reuse, UR5 ;  /* 0x000000050c0d7c36 */ /* 0x040fe20008000000 */
[----:B------:R3:W-:Y:S01]  /*9870*/  @P5 STG.E desc[UR16][R10.64], R53 ;  /* 0x000000350a005986 */ /* 0x0007e2000c101910 */
[----:B-----5:R-:W-:Y:S01]  /*9880*/  LEA R4, P5, R12, R3, 0x2 ;  /* 0x000000030c047211 */ /* 0x020fe200078a10ff */
[----:B----4-:R-:W-:-:S02]  /*9890*/  VIADD R7, R0, 0x36 ;  /* 0x0000003600077836 */ /* 0x010fc40000000000 */
[-C--:B------:R-:W-:Y:S02]  /*98a0*/  LEA R6, P6, R13, R3.reuse, 0x2 ;  /* 0x000000030d067211 */ /* 0x080fe400078c10ff */
[-C--:B------:R-:W-:Y:S02]  /*98b0*/  LEA.HI.X.SX32 R5, R12, R2.reuse, 0x2, P5 ;  /* 0x000000020c057211 */ /* 0x080fe400028f16ff */
[----:B--2---:R-:W-:Y:S01]  /*98c0*/  ISETP.LT.AND P5, PT, R7, UR6, !P1 ;  /* 0x0000000607007c0c */ /* 0x004fe2000cfa1270 */
[----:B------:R-:W2:Y:S01]  /*98d0*/  LDCU UR6, c[0x0][0x39c] ;  /* 0x00007380ff0677ac */ /* 0x000ea20008000800 */
[C---:B------:R-:W-:Y:S01]  /*98e0*/  VIADD R8, R0.reuse, 0x37 ;  /* 0x0000003700087836 */ /* 0x040fe20000000000 */
[CC--:B------:R-:W-:Y:S01]  /*98f0*/  LEA.HI.X.SX32 R7, R13.reuse, R2.reuse, 0x2, P6 ;  /* 0x000000020d077211 */ /* 0x0c0fe200030f16ff */
[----:B------:R-:W-:Y:S01]  /*9900*/  VIADD R13, R13, UR5 ;  /* 0x000000050d0d7c36 */ /* 0x000fe20008000000 */
[----:B------:R4:W-:Y:S01]  /*9910*/  @P0 STG.E desc[UR16][R4.64], R54 ;  /* 0x0000003604000986 */ /* 0x0009e2000c101910 */
[----:B---3--:R-:W-:Y:S01]  /*9920*/  VIADD R11, R0, 0x38 ;  /* 0x00000038000b7836 */ /* 0x008fe20000000000 */
[----:B------:R-:W-:Y:S01]  /*9930*/  ISETP.LT.AND P0, PT, R8, UR7, !P1 ;  /* 0x0000000708007c0c */ /* 0x000fe2000cf01270 */
[C---:B------:R-:W-:Y:S01]  /*9940*/  VIADD R10, R13.reuse, UR5 ;  /* 0x000000050d0a7c36 */ /* 0x040fe20008000000 */
[----:B------:R3:W-:Y:S01]  /*9950*/  @P2 STG.E desc[UR16][R6.64], R55 ;  /* 0x0000003706002986 */ /* 0x0007e2000c101910 */
[CC--:B------:R-:W-:Y:S01]  /*9960*/  LEA R8, P2, R13.reuse, R3.reuse, 0x2 ;  /* 0x000000030d087211 */ /* 0x0c0fe200078410ff */
[----:B------:R-:W5:Y:S03]  /*9970*/  LDCU UR7, c[0x0][0x39c] ;  /* 0x00007380ff0777ac */ /* 0x000f660008000800 */
[----:B------:R-:W-:Y:S01]  /*9980*/  LEA.HI.X.SX32 R9, R13, R2, 0x2, P2 ;  /* 0x000000020d097211 */ /* 0x000fe200010f16ff */
[C---:B------:R-:W-:Y:S01]  /*9990*/  VIADD R13, R0.reuse, 0x41 ;  /* 0x00000041000d7836 */ /* 0x040fe20000000000 */
[----:B-1----:R-:W-:Y:S01]  /*99a0*/  ISETP.LT.AND P2, PT, R11, UR4, !P1 ;  /* 0x000000040b007c0c */ /* 0x002fe2000cf41270 */
[----:B------:R-:W1:Y:S01]  /*99b0*/  LDCU UR4, c[0x0][0x39c] ;  /* 0x00007380ff0477ac */ /* 0x000e620008000800 */
[----:B----4-:R-:W-:Y:S01]  /*99c0*/  VIADD R5, R0, 0x39 ;  /* 0x0000003900057836 */ /* 0x010fe20000000000 */
[C---:B------:R-:W-:Y:S01]  /*99d0*/  LEA R4, P6, R10.reuse, R3, 0x2 ;  /* 0x000000030a047211 */ /* 0x040fe200078c10ff */
[----:B------:R4:W-:Y:S01]  /*99e0*/  @P3 STG.E desc[UR16][R8.64], R56 ;  /* 0x0000003808003986 */ /* 0x0009e2000c101910 */
[----:B---3--:R-:W-:-:S02]  /*99f0*/  VIADD R7, R10, UR5 ;  /* 0x000000050a077c36 */ /* 0x008fc40008000000 */
[----:B--2---:R-:W-:Y:S01]  /*9a00*/  ISETP.LT.AND P3, PT, R5, UR6, !P1 ;  /* 0x0000000605007c0c */ /* 0x004fe2000cf61270 */
[----:B------:R-:W2:Y:S01]  /*9a10*/  LDCU UR6, c[0x0][0x39c] ;  /* 0x00007380ff0677ac */ /* 0x000ea20008000800 */
[-C--:B------:R-:W-:Y:S01]  /*9a20*/  LEA.HI.X.SX32 R5, R10, R2.reuse, 0x2, P6 ;  /* 0x000000020a057211 */ /* 0x080fe200030f16ff */
[C---:B------:R-:W-:Y:S01]  /*9a30*/  VIADD R12, R7.reuse, UR5 ;  /* 0x00000005070c7c36 */ /* 0x040fe20008000000 */
[CC--:B------:R-:W-:Y:S01]  /*9a40*/  LEA R6, P6, R7.reuse, R3.reuse, 0x2 ;  /* 0x0000000307067211 */ /* 0x0c0fe200078c10ff */
[C---:B------:R-:W-:Y:S02]  /*9a50*/  VIADD R11, R0.reuse, 0x3a ;  /* 0x0000003a000b7836 */ /* 0x040fe40000000000 */
[----:B------:R3:W-:Y:S01]  /*9a60*/  @P4 STG.E desc[UR16][R4.64], R57 ;  /* 0x0000003904004986 */ /* 0x0007e2000c101910 */
[-C--:B------:R-:W-:Y:S01]  /*9a70*/  LEA.HI.X.SX32 R7, R7, R2.reuse, 0x2, P6 ;  /* 0x0000000207077211 */ /* 0x080fe200030f16ff */
[----:B----4-:R-:W-:Y:S01]  /*9a80*/  VIADD R8, R0, 0x3b ;  /* 0x0000003b00087836 */ /* 0x010fe20000000000 */
[-C--:B------:R-:W-:Y:S01]  /*9a90*/  LEA R10, P6, R12, R3.reuse, 0x2 ;  /* 0x000000030c0a7211 */ /* 0x080fe200078c10ff */
[----:B------:R-:W-:Y:S01]  /*9aa0*/  VIADD R9, R0, 0x3c ;  /* 0x0000003c00097836 */ /* 0x000fe20000000000 */
[----:B-----5:R-:W-:Y:S01]  /*9ab0*/  ISETP.LT.AND P4, PT, R11, UR7, !P1 ;  /* 0x000000070b007c0c */ /* 0x020fe2000cf81270 */
[----:B------:R4:W-:Y:S01]  /*9ac0*/  @P5 STG.E desc[UR16][R6.64], R58 ;  /* 0x0000003a06005986 */ /* 0x0009e2000c101910 */
[----:B-1----:R-:W-:Y:S01]  /*9ad0*/  ISETP.LT.AND P5, PT, R8, UR4, !P1 ;  /* 0x0000000408007c0c */ /* 0x002fe2000cfa1270 */
[----:B------:R-:W1:Y:S01]  /*9ae0*/  LDCU UR4, c[0x0][0x39c] ;  /* 0x00007380ff0477ac */ /* 0x000e620008000800 */
[CC--:B------:R-:W-:Y:S01]  /*9af0*/  LEA.HI.X.SX32 R11, R12.reuse, R2.reuse, 0x2, P6 ;  /* 0x000000020c0b7211 */ /* 0x0c0fe200030f16ff */
[----:B------:R-:W-:Y:S01]  /*9b00*/  VIADD R12, R12, UR5 ;  /* 0x000000050c0c7c36 */ /* 0x000fe20008000000 */
[----:B------:R-:W5:Y:S03]  /*9b10*/  LDCU UR7, c[0x0][0x39c] ;  /* 0x00007380ff0777ac */ /* 0x000f660008000800 */
[C---:B------:R-:W-:Y:S01]  /*9b20*/  VIADD R8, R12.reuse, UR5 ;  /* 0x000000050c087c36 */ /* 0x040fe20008000000 */
[-C--:B---3--:R-:W-:Y:S01]  /*9b30*/  LEA R4, P6, R12, R3.reuse, 0x2 ;  /* 0x000000030c047211 */ /* 0x088fe200078c10ff */
[----:B------:R3:W-:Y:S01]  /*9b40*/  @P0 STG.E desc[UR16][R10.64], R59 ;  /* 0x0000003b0a000986 */ /* 0x0007e2000c101910 */
[----:B--2---:R-:W-:Y:S01]  /*9b50*/  ISETP.LT.AND P0, PT, R9, UR6, !P1 ;  /* 0x0000000609007c0c */ /* 0x004fe2000cf01270 */
[----:B------:R-:W-:Y:S01]  /*9b60*/  VIADD R9, R0, 0x3d ;  /* 0x0000003d00097836 */ /* 0x000fe20000000000 */
[-C--:B------:R-:W-:Y:S01]  /*9b70*/  LEA.HI.X.SX32 R5, R12, R2.reuse, 0x2, P6 ;  /* 0x000000020c057211 */ /* 0x080fe200030f16ff */
[C---:B------:R-:W-:Y:S01]  /*9b80*/  VIADD R12, R8.reuse, UR5 ;  /* 0x00000005080c7c36 */ /* 0x040fe20008000000 */
[C---:B----4-:R-:W-:Y:S01]  /*9b90*/  LEA R6, P6, R8.reuse, R3, 0x2 ;  /* 0x0000000308067211 */ /* 0x050fe200078c10ff */
[----:B------:R-:W2:Y:S02]  /*9ba0*/  LDCU UR6, c[0x0][0x39c] ;  /* 0x00007380ff0677ac */ /* 0x000ea40008000800 */
[----:B------:R4:W-:Y:S01]  /*9bb0*/  @P2 STG.E desc[UR16][R4.64], R60 ;  /* 0x0000003c04002986 */ /* 0x0009e2000c101910 */
[----:B------:R-:W-:-:S02]  /*9bc0*/  LEA.HI.X.SX32 R7, R8, R2, 0x2, P6 ;  /* 0x0000000208077211 */ /* 0x000fc400030f16ff */
[-C--:B------:R-:W-:Y:S01]  /*9bd0*/  LEA R8, P6, R12, R3.reuse, 0x2 ;  /* 0x000000030c087211 */ /* 0x080fe200078c10ff */
[----:B---3--:R-:W-:Y:S01]  /*9be0*/  VIADD R10, R0, 0x3e ;  /* 0x0000003e000a7836 */ /* 0x008fe20000000000 */
[----:B-1----:R-:W-:Y:S01]  /*9bf0*/  ISETP.LT.AND P2, PT, R9, UR4, !P1 ;  /* 0x0000000409007c0c */ /* 0x002fe2000cf41270 */
[----:B------:R-:W1:Y:S01]  /*9c00*/  LDCU UR4, c[0x0][0x39c] ;  /* 0x00007380ff0477ac */ /* 0x000e620008000800 */
[CC--:B------:R-:W-:Y:S01]  /*9c10*/  LEA.HI.X.SX32 R9, R12.reuse, R2.reuse, 0x2, P6 ;  /* 0x000000020c097211 */ /* 0x0c0fe200030f16ff */
[----:B------:R-:W-:Y:S01]  /*9c20*/  VIADD R12, R12, UR5 ;  /* 0x000000050c0c7c36 */ /* 0x000fe20008000000 */
[----:B------:R3:W-:Y:S01]  /*9c30*/  @P3 STG.E desc[UR16][R6.64], R61 ;  /* 0x0000003d06003986 */ /* 0x0007e2000c101910 */
[----:B-----5:R-:W-:Y:S01]  /*9c40*/  ISETP.LT.AND P3, PT, R10, UR7, !P1 ;  /* 0x000000070a007c0c */ /* 0x020fe2000cf61270 */
[----:B------:R-:W-:Y:S01]  /*9c50*/  VIADD R11, R0, 0x3f ;  /* 0x0000003f000b7836 */ /* 0x000fe20000000000 */
[----:B------:R-:W5:Y:S01]  /*9c60*/  LDCU UR7, c[0x0][0x39c] ;  /* 0x00007380ff0777ac */ /* 0x000f620008000800 */
[CC--:B----4-:R-:W-:Y:S01]  /*9c70*/  LEA R4, P6, R12.reuse, R3.reuse, 0x2 ;  /* 0x000000030c047211 */ /* 0x0d0fe200078c10ff */
[C---:B------:R-:W-:Y:S01]  /*9c80*/  VIADD R10, R12.reuse, UR5 ;  /* 0x000000050c0a7c36 */ /* 0x040fe20008000000 */
[----:B------:R4:W-:Y:S01]  /*9c90*/  @P4 STG.E desc[UR16][R8.64], R62 ;  /* 0x0000003e08004986 */ /* 0x0009e2000c101910 */
[----:B--2---:R-:W-:Y:S01]  /*9ca0*/  ISETP.LT.AND P4, PT, R11, UR6, !P1 ;  /* 0x000000060b007c0c */ /* 0x004fe2000cf81270 */
[----:B------:R-:W2:Y:S01]  /*9cb0*/  LDCU UR6, c[0x0][0x39c] ;  /* 0x00007380ff0677ac */ /* 0x000ea20008000800 */
[----:B------:R-:W-:Y:S01]  /*9cc0*/  LEA.HI.X.SX32 R5, R12, R2, 0x2, P6 ;  /* 0x000000020c057211 */ /* 0x000fe200030f16ff */
[----:B------:R-:W-:Y:S01]  /*9cd0*/  VIADD R12, R0, 0x40 ;  /* 0x00000040000c7836 */ /* 0x000fe20000000000 */
[C---:B---3--:R-:W-:Y:S01]  /*9ce0*/  LEA R6, P6, R10.reuse, R3, 0x2 ;  /* 0x000000030a067211 */ /* 0x048fe200078c10ff */
[----:B------:R-:W-:-:S02]  /*9cf0*/  VIADD R11, R10, UR5 ;  /* 0x000000050a0b7c36 */ /* 0x000fc40008000000 */
[----:B------:R3:W-:Y:S01]  /*9d00*/  @P5 STG.E desc[UR16][R4.64], R63 ;  /* 0x0000003f04005986 */ /* 0x0007e2000c101910 */
[----:B-1----:R-:W-:Y:S01]  /*9d10*/  ISETP.LT.AND P5, PT, R12, UR4, !P1 ;  /* 0x000000040c007c0c */ /* 0x002fe2000cfa1270 */
[----:B------:R-:W1:Y:S01]  /*9d20*/  LDCU UR4, c[0x0][0x39c] ;  /* 0x00007380ff0477ac */ /* 0x000e620008000800 */
[----:B------:R-:W-:Y:S01]  /*9d30*/  LEA.HI.X.SX32 R7, R10, R2, 0x2, P6 ;  /* 0x000000020a077211 */ /* 0x000fe200030f16ff */
[C---:B------:R-:W-:Y:S01]  /*9d40*/  VIADD R12, R11.reuse, UR5 ;  /* 0x000000050b0c7c36 */ /* 0x040fe20008000000 */
[----:B----4-:R-:W-:-:S03]  /*9d50*/  LEA R8, P6, R11, R3, 0x2 ;  /* 0x000000030b087211 */ /* 0x010fc600078c10ff */
[----:B------:R4:W-:Y:S01]  /*9d60*/  @P0 STG.E desc[UR16][R6.64], R64 ;  /* 0x0000004006000986 */ /* 0x0009e2000c101910 */
[-C--:B------:R-:W-:Y:S02]  /*9d70*/  LEA.HI.X.SX32 R9, R11, R2.reuse, 0x2, P6 ;  /* 0x000000020b097211 */ /* 0x080fe400030f16ff */
[-C--:B------:R-:W-:Y:S02]  /*9d80*/  LEA R10, P6, R12, R3.reuse, 0x2 ;  /* 0x000000030c0a7211 */ /* 0x080fe400078c10ff */
[----:B-----5:R-:W-:Y:S01]  /*9d90*/  ISETP.LT.AND P0, PT, R13, UR7, !P1 ;  /* 0x000000070d007c0c */ /* 0x020fe2000cf01270 */
[----:B------:R-:W-:Y:S01]  /*9da0*/  VIADD R13, R0, 0x42 ;  /* 0x00000042000d7836 */ /* 0x000fe20000000000 */
[C---:B------:R-:W-:Y:S01]  /*9db0*/  LEA.HI.X.SX32 R11, R12.reuse, R2, 0x2, P6 ;  /* 0x000000020c0b7211 */ /* 0x040fe200030f16ff */
[----:B------:R-:W5:Y:S01]  /*9dc0*/  LDCU UR7, c[0x0][0x39c] ;  /* 0x00007380ff0777ac */ /* 0x000f620008000800 */
[----:B------:R-:W-:Y:S01]  /*9dd0*/  VIADD R12, R12, UR5 ;  /* 0x000000050c0c7c36 */ /* 0x000fe20008000000 */
[----:B------:R1:W-:Y:S01]  /*9de0*/  @P2 STG.E desc[UR16][R8.64], R65 ;  /* 0x0000004108002986 */ /* 0x0003e2000c101910 */
[----:B--2---:R-:W-:Y:S01]  /*9df0*/  ISETP.LT.AND P2, PT, R13, UR6, !P1 ;  /* 0x000000060d007c0c */ /* 0x004fe2000cf41270 */
[----:B------:R-:W2:Y:S01]  /*9e00*/  LDCU UR6, c[0x0][0x39c] ;  /* 0x00007380ff0677ac */ /* 0x000ea20008000800 */
[C---:B------:R-:W-:Y:S01]  /*9e10*/  VIADD R13, R12.reuse, UR5 ;  /* 0x000000050c0d7c36 */ /* 0x040fe20008000000 */
[----:B------:R5:W-:Y:S01]  /*9e20*/  @P3 STG.E desc[UR16][R10.64], R66 ;  /* 0x000000420a003986 */ /* 0x000be2000c101910 */
[----:B---3--:R-:W-:Y:S01]  /*9e30*/  LEA R4, P3, R12, R3, 0x2 ;  /* 0x000000030c047211 */ /* 0x008fe200078610ff */
[----:B----4-:R-:W-:-:S02]  /*9e40*/  VIADD R7, R0, 0x43 ;  /* 0x0000004300077836 */ /* 0x010fc40000000000 */
[-C--:B------:R-:W-:Y:S02]  /*9e50*/  LEA R6, P6, R13, R3.reuse, 0x2 ;  /* 0x000000030d067211 */ /* 0x080fe400078c10ff */
[-C--:B------:R-:W-:Y:S02]  /*9e60*/  LEA.HI.X.SX32 R5, R12, R2.reuse, 0x2, P3 ;  /* 0x000000020c057211 */ /* 0x080fe400018f16ff */
[----:B-1----:R-:W-:Y:S01]  /*9e70*/  ISETP.LT.AND P3, PT, R7, UR4, !P1 ;  /* 0x0000000407007c0c */ /* 0x002fe2000cf61270 */
[----:B------:R-:W1:Y:S01]  /*9e80*/  LDCU UR4, c[0x0][0x39c] ;  /* 0x00007380ff0477ac */ /* 0x000e620008000800 */
[C---:B------:R-:W-:Y:S01]  /*9e90*/  VIADD R8, R0.reuse, 0x44 ;  /* 0x0000004400087836 */ /* 0x040fe20000000000 */
[CC--:B------:R-:W-:Y:S01]  /*9ea0*/  LEA.HI.X.SX32 R7, R13.reuse, R2.reuse, 0x2, P6 ;  /* 0x000000020d077211 */ /* 0x0c0fe200030f16ff */
[----:B------:R-:W-:Y:S01]  /*9eb0*/  VIADD R13, R13, UR5 ;  /* 0x000000050d0d7c36 */ /* 0x000fe20008000000 */
[----:B------:R3:W-:Y:S01]  /*9ec0*/  @P4 STG.E desc[UR16][R4.64], R67 ;  /* 0x0000004304004986 */ /* 0x0007e2000c101910 */
[----:B-----5:R-:W-:Y:S01]  /*9ed0*/  VIADD R11, R0, 0x45 ;  /* 0x00000045000b7836 */ /* 0x020fe20000000000 */
[----:B------:R-:W-:Y:S01]  /*9ee0*/  ISETP.LT.AND P4, PT, R8, UR7, !P1 ;  /* 0x0000000708007c0c */ /* 0x000fe2000cf81270 */
[C---:B------:R-:W-:Y:S01]  /*9ef0*/  VIADD R10, R13.reuse, UR5 ;  /* 0x000000050d0a7c36 */ /* 0x040fe20008000000 */
[----:B------:R4:W-:Y:S01]  /*9f00*/  @P5 STG.E desc[UR16][R6.64], R68 ;  /* 0x0000004406005986 */ /* 0x0009e2000c101910 */
[CC--:B------:R-:W-:Y:S01]  /*9f10*/  LEA R8, P5, R13.reuse, R3.reuse, 0x2 ;  /* 0x000000030d087211 */ /* 0x0c0fe200078a10ff */
[----:B------:R-:W5:Y:S03]  /*9f20*/  LDCU UR7, c[0x0][0x39c] ;  /* 0x00007380ff0777ac */ /* 0x000f660008000800 */
[----:B------:R-:W-:Y:S01]  /*9f30*/  LEA.HI.X.SX32 R9, R13, R2, 0x2, P5 ;  /* 0x000000020d097211 */ /* 0x000fe200028f16ff */
[C---:B------:R-:W-:Y:S01]  /*9f40*/  VIADD R13, R0.reuse, 0x4e ;  /* 0x0000004e000d7836 */ /* 0x040fe20000000000 */
[----:B--2---:R-:W-:Y:S01]  /*9f50*/  ISETP.LT.AND P5, PT, R11, UR6, !P1 ;  /* 0x000000060b007c0c */ /* 0x004fe2000cfa1270 */
[----:B------:R-:W2:Y:S01]  /*9f60*/  LDCU UR6, c[0x0][0x39c] ;  /* 0x00007380ff0677ac */ /* 0x000ea20008000800 */
[----:B---3--:R-:W-:Y:S01]  /*9f70*/  VIADD R5, R0, 0x46 ;  /* 0x0000004600057836 */ /* 0x008fe20000000000 */
[C---:B------:R-:W-:Y:S01]  /*9f80*/  LEA R4, P6, R10.reuse, R3, 0x2 ;  /* 0x000000030a047211 */ /* 0x040fe200078c10ff */
[----:B------:R3:W-:Y:S01]  /*9f90*/  @P0 STG.E desc[UR16][R8.64], R69 ;  /* 0x0000004508000986 */ /* 0x0007e2000c101910 */
[----:B----4-:R-:W-:-:S02]  /*9fa0*/  VIADD R7, R10, UR5 ;  /* 0x000000050a077c36 */ /* 0x010fc40008000000 */
[----:B-1----:R-:W-:Y:S01]  /*9fb0*/  ISETP.LT.AND P0, PT, R5, UR4, !P1 ;  /* 0x0000000405007c0c */ /* 0x002fe2000cf01270 */
[----:B------:R-:W1:Y:S01]  /*9fc0*/  LDCU UR4, c[0x0][0x39c] ;  /* 0x00007380ff0477ac */ /* 0x000e620008000800 */
[-C--:B------:R-:W-:Y:S01]  /*9fd0*/  LEA.HI.X.SX32 R5, R10, R2.reuse, 0x2, P6 ;  /* 0x000000020a057211 */ /* 0x080fe200030f16ff */
[C---:B------:R-:W-:Y:S01]  /*9fe0*/  VIADD R12, R7.reuse, UR5 ;  /* 0x00000005070c7c36 */ /* 0x040fe20008000000 */
[CC--:B------:R-:W-:Y:S01]  /*9ff0*/  LEA R6, P6, R7.reuse, R3.reuse, 0x2 ;  /* 0x0000000307067211 */ /* 0x0c0fe200078c10ff */
[C---:B------:R-:W-:Y:S02]  /*a000*/  VIADD R11, R0.reuse, 0x47 ;  /* 0x00000047000b7836 */ /* 0x040fe40000000000 */
[----:B------:R4:W-:Y:S01]  /*a010*/  @P2 STG.E desc[UR16][R4.64], R70 ;  /* 0x0000004604002986 */ /* 0x0009e2000c101910 */
[-C--:B------:R-:W-:Y:S01]  /*a020*/  LEA.HI.X.SX32 R7, R7, R2.reuse, 0x2, P6 ;  /* 0x0000000207077211 */ /* 0x080fe200030f16ff */
[----:B---3--:R-:W-:Y:S01]  /*a030*/  VIADD R8, R0, 0x48 ;  /* 0x0000004800087836 */ /* 0x008fe20000000000 */
[-C--:B------:R-:W-:Y:S01]  /*a040*/  LEA R10, P6, R12, R3.reuse, 0x2 ;  /* 0x000000030c0a7211 */ /* 0x080fe200078c10ff */
[----:B------:R-:W-:Y:S01]  /*a050*/  VIADD R9, R0, 0x49 ;  /* 0x0000004900097836 */ /* 0x000fe20000000000 */
[----:B-----5:R-:W-:Y:S01]  /*a060*/  ISETP.LT.AND P2, PT, R11, UR7, !P1 ;  /* 0x000000070b007c0c */ /* 0x020fe2000cf41270 */
[----:B------:R3:W-:Y:S01]  /*a070*/  @P3 STG.E desc[UR16][R6.64], R71 ;  /* 0x0000004706003986 */ /* 0x0007e2000c101910 */
[----:B--2---:R-:W-:Y:S01]  /*a080*/  ISETP.LT.AND P3, PT, R8, UR6, !P1 ;  /* 0x0000000608007c0c */ /* 0x004fe2000cf61270 */
[----:B------:R-:W2:Y:S01]  /*a090*/  LDCU UR6, c[0x0][0x39c] ;  /* 0x00007380ff0677ac */ /* 0x000ea20008000800 */
[CC--:B------:R-:W-:Y:S01]  /*a0a0*/  LEA.HI.X.SX32 R11, R12.reuse, R2.reuse, 0x2, P6 ;  /* 0x000000020c0b7211 */ /* 0x0c0fe200030f16ff */
[----:B------:R-:W-:Y:S01]  /*a0b0*/  VIADD R12, R12, UR5 ;  /* 0x000000050c0c7c36 */ /* 0x000fe20008000000 */
[----:B------:R-:W5:Y:S03]  /*a0c0*/  LDCU UR7, c[0x0][0x39c] ;  /* 0x00007380ff0777ac */ /* 0x000f660008000800 */
[C---:B------:R-:W-:Y:S01]  /*a0d0*/  VIADD R8, R12.reuse, UR5 ;  /* 0x000000050c087c36 */ /* 0x040fe20008000000 */
[-C--:B----4-:R-:W-:Y:S01]  /*a0e0*/  LEA R4, P6, R12, R3.reuse, 0x2 ;  /* 0x000000030c047211 */ /* 0x090fe200078c10ff */
[----:B------:R4:W-:Y:S01]  /*a0f0*/  @P4 STG.E desc[UR16][R10.64], R72 ;  /* 0x000000480a004986 */ /* 0x0009e2000c101910 */
[----:B-1----:R-:W-:Y:S01]  /*a100*/  ISETP.LT.AND P4, PT, R9, UR4, !P1 ;  /* 0x0000000409007c0c */ /* 0x002fe2000cf81270 */
[----:B------:R-:W-:Y:S01]  /*a110*/  VIADD R9, R0, 0x4a ;  /* 0x0000004a00097836 */ /* 0x000fe20000000000 */
[-C--:B------:R-:W-:Y:S01]  /*a120*/  LEA.HI.X.SX32 R5, R12, R2.reuse, 0x2, P6 ;  /* 0x000000020c057211 */ /* 0x080fe200030f16ff */
[C---:B------:R-:W-:Y:S01]  /*a130*/  VIADD R12, R8.reuse, UR5 ;  /* 0x00000005080c7c36 */ /* 0x040fe20008000000 */
[C---:B---3--:R-:W-:Y:S01]  /*a140*/  LEA R6, P6, R8.reuse, R3, 0x2 ;  /* 0x0000000308067211 */ /* 0x048fe200078c10ff */
[----:B------:R-:W1:Y:S02]  /*a150*/  LDCU UR4, c[0x0][0x39c] ;  /* 0x00007380ff0477ac */ /* 0x000e640008000800 */
[----:B------:R3:W-:Y:S01]  /*a160*/  @P5 STG.E desc[UR16][R4.64], R73 ;  /* 0x0000004904005986 */ /* 0x0007e2000c101910 */
[----:B------:R-:W-:-:S02]  /*a170*/  LEA.HI.X.SX32 R7, R8, R2, 0x2, P6 ;  /* 0x0000000208077211 */ /* 0x000fc400030f16ff */
[-C--:B------:R-:W-:Y:S01]  /*a180*/  LEA R8, P6, R12, R3.reuse, 0x2 ;  /* 0x000000030c087211 */ /* 0x080fe200078c10ff */
[----:B----4-:R-:W-:Y:S01]  /*a190*/  VIADD R10, R0, 0x4b ;  /* 0x0000004b000a7836 */ /* 0x010fe20000000000 */
[----:B--2---:R-:W-:Y:S01]  /*a1a0*/  ISETP.LT.AND P5, PT, R9, UR6, !P1 ;  /* 0x0000000609007c0c */ /* 0x004fe2000cfa1270 */
[----:B------:R-:W2:Y:S01]  /*a1b0*/  LDCU UR6, c[0x0][0x39c] ;  /* 0x00007380ff0677ac */ /* 0x000ea20008000800 */
[CC--:B------:R-:W-:Y:S01]  /*a1c0*/  LEA.HI.X.SX32 R9, R12.reuse, R2.reuse, 0x2, P6 ;  /* 0x000000020c097211 */ /* 0x0c0fe200030f16ff */
[----:B------:R-:W-:Y:S01]  /*a1d0*/  VIADD R12, R12, UR5 ;  /* 0x000000050c0c7c36 */ /* 0x000fe20008000000 */
[----:B------:R4:W-:Y:S01]  /*a1e0*/  @P0 STG.E desc[UR16][R6.64], R74 ;  /* 0x0000004a06000986 */ /* 0x0009e2000c101910 */
[----:B-----5:R-:W-:Y:S01]  /*a1f0*/  ISETP.LT.AND P0, PT, R10, UR7, !P1 ;  /* 0x000000070a007c0c */ /* 0x020fe2000cf01270 */
[----:B------:R-:W-:Y:S01]  /*a200*/  VIADD R11, R0, 0x4c ;  /* 0x0000004c000b7836 */ /* 0x000fe20000000000 */
[----:B------:R-:W5:Y:S01]  /*a210*/  LDCU UR7, c[0x0][0x39c] ;  /* 0x00007380ff0777ac */ /* 0x000f620008000800 */
[CC--:B---3--:R-:W-:Y:S01]  /*a220*/  LEA R4, P6, R12.reuse, R3.reuse, 0x2 ;  /* 0x000000030c047211 */ /* 0x0c8fe200078c10ff */
[C---:B------:R-:W-:Y:S01]  /*a230*/  VIADD R10, R12.reuse, UR5 ;  /* 0x000000050c0a7c36 */ /* 0x040fe20008000000 */
[----:B------:R3:W-:Y:S01]  /*a240*/  @P2 STG.E desc[UR16][R8.64], R75 ;  /* 0x0000004b08002986 */ /* 0x0007e2000c101910 */
[----:B-1----:R-:W-:Y:S01]  /*a250*/  ISETP.LT.AND P2, PT, R11, UR4, !P1 ;  /* 0x000000040b007c0c */ /* 0x002fe2000cf41270 */
[----:B------:R-:W1:Y:S01]  /*a260*/  LDCU UR4, c[0x0][0x39c] ;  /* 0x00007380ff0477ac */ /* 0x000e620008000800 */
[----:B------:R-:W-:Y:S01]  /*a270*/  LEA.HI.X.SX32 R5, R12, R2, 0x2, P6 ;  /* 0x000000020c057211 */ /* 0x000fe200030f16ff */
[----:B------:R-:W-:Y:S01]  /*a280*/  VIADD R12, R0, 0x4d ;  /* 0x0000004d000c7836 */ /* 0x000fe20000000000 */
[C---:B----4-:R-:W-:Y:S01]  /*a290*/  LEA R6, P6, R10.reuse, R3, 0x2 ;  /* 0x000000030a067211 */ /* 0x050fe200078c10ff */
[----:B------:R-:W-:-:S02]  /*a2a0*/  VIADD R11, R10, UR5 ;  /* 0x000000050a0b7c36 */ /* 0x000fc40008000000 */
[----:B------:R4:W-:Y:S01]  /*a2b0*/  @P3 STG.E desc[UR16][R4.64], R76 ;  /* 0x0000004c04003986 */ /* 0x0009e2000c101910 */
[----:B--2---:R-:W-:Y:S01]  /*a2c0*/  ISETP.LT.AND P3, PT, R12, UR6, !P1 ;  /* 0x000000060c007c0c */ /* 0x004fe2000cf61270 */
[----:B------:R-:W2:Y:S01]  /*a2d0*/  LDCU UR6, c[0x0][0x39c] ;  /* 0x00007380ff0677ac */ /* 0x000ea20008000800 */
[----:B------:R-:W-:Y:S01]  /*a2e0*/  LEA.HI.X.SX32 R7, R10, R2, 0x2, P6 ;  /* 0x000000020a077211 */ /* 0x000fe200030f16ff */
[C---:B------:R-:W-:Y:S01]  /*a2f0*/  VIADD R12, R11.reuse, UR5 ;  /* 0x000000050b0c7c36 */ /* 0x040fe20008000000 */
[----:B---3--:R-:W-:-:S03]  /*a300*/  LEA R8, P6, R11, R3, 0x2 ;  /* 0x000000030b087211 */ /* 0x008fc600078c10ff */
        /* <DEDUP_REMOVED lines=9> */
[----:B-1----:R-:W-:Y:S01]  /*a3a0*/  ISETP.LT.AND P5, PT, R13, UR4, !P1 ;  /* 0x000000040d007c0c */ /* 0x002fe2000cfa1270 */
[----:B------:R-:W1:Y:S01]  /*a3b0*/  LDCU UR4, c[0x0][0x39c] ;  /* 0x00007380ff0477ac */ /* 0x000e620008000800 */
[C---:B------:R-:W-:Y:S01]  /*a3c0*/  VIADD R13, R12.reuse, UR5 ;  /* 0x000000050c0d7c36 */ /* 0x040fe20008000000 */
[----:B------:R5:W-:Y:S01]  /*a3d0*/  @P0 STG.E desc[UR16][R10.64], R79 ;  /* 0x0000004f0a000986 */ /* 0x000be2000c101910 */
[----:B----4-:R-:W-:Y:S01]  /*a3e0*/  LEA R4, P0, R12, R3, 0x2 ;  /* 0x000000030c047211 */ /* 0x010fe200078010ff */
[----:B---3--:R-:W-:-:S02]  /*a3f0*/  VIADD R7, R0, 0x50 ;  /* 0x0000005000077836 */ /* 0x008fc40000000000 */
        /* <DEDUP_REMOVED lines=18> */
[----:B---3--:R-:W-:Y:S01]  /*a520*/  VIADD R5, R0, 0x53 ;  /* 0x0000005300057836 */ /* 0x008fe20000000000 */
[C---:B------:R-:W-:Y:S01]  /*a530*/  LEA R4, P6, R10.reuse, R3, 0x2 ;  /* 0x000000030a047211 */ /* 0x040fe200078c10ff */
[----:B------:R3:W-:Y:S01]  /*a540*/  @P4 STG.E desc[UR16][R8.64], R82 ;  /* 0x0000005208004986 */ /* 0x0007e2000c101910 */
[----:B----4-:R-:W-:-:S02]  /*a550*/  VIADD R7, R10, UR5 ;  /* 0x000000050a077c36 */ /* 0x010fc40008000000 */
        /* <DEDUP_REMOVED lines=19> */
[-C--:B----4-:R-:W-:Y:S01]  /*a690*/  LEA R4, P6, R12, R3.reuse, 0x2 ;  /* 0x000000030c047211 */ /* 0x090fe200078c10ff */
[----:B------:R4:W-:Y:S01]  /*a6a0*/  @P2 STG.E desc[UR16][R10.64], R85 ;  /* 0x000000550a002986 */ /* 0x0009e2000c101910 */
[----:B--2---:R-:W-:Y:S01]  /*a6b0*/  ISETP.LT.AND P2, PT, R9, UR6, !P1 ;  /* 0x0000000609007c0c */ /* 0x004fe2000cf41270 */
[----:B------:R-:W-:Y:S01]  /*a6c0*/  VIADD R9, R0, 0x57 ;  /* 0x0000005700097836 */ /* 0x000fe20000000000 */
[-C--:B------:R-:W-:Y:S01]  /*a6d0*/  LEA.HI.X.SX32 R5, R12, R2.reuse, 0x2, P6 ;  /* 0x000000020c057211 */ /* 0x080fe200030f16ff */
[C---:B------:R-:W-:Y:S01]  /*a6e0*/  VIADD R12, R8.reuse, UR5 ;  /* 0x00000005080c7c36 */ /* 0x040fe20008000000 */
[C---:B---3--:R-:W-:Y:S01]  /*a6f0*/  LEA R6, P6, R8.reuse, R3, 0x2 ;  /* 0x0000000308067211 */ /* 0x048fe200078c10ff */
[----:B------:R-:W2:Y:S02]  /*a700*/  LDCU UR6, c[0x0][0x39c] ;  /* 0x00007380ff0677ac */ /* 0x000ea40008000800 */
[----:B------:R3:W-:Y:S01]  /*a710*/  @P3 STG.E desc[UR16][R4.64], R86 ;  /* 0x0000005604003986 */ /* 0x0007e2000c101910 */
[----:B------:R-:W-:-:S02]  /*a720*/  LEA.HI.X.SX32 R7, R8, R2, 0x2, P6 ;  /* 0x0000000208077211 */ /* 0x000fc400030f16ff */
[-C--:B------:R-:W-:Y:S01]  /*a730*/  LEA R8, P6, R12, R3.reuse, 0x2 ;  /* 0x000000030c087211 */ /* 0x080fe200078c10ff */
[----:B----4-:R-:W-:Y:S01]  /*a740*/  VIADD R10, R0, 0x58 ;  /* 0x00000058000a7836 */ /* 0x010fe20000000000 */
        /* <DEDUP_REMOVED lines=11> */
[----:B--2---:R-:W-:Y:S01]  /*a800*/  ISETP.LT.AND P5, PT, R11, UR6, !P1 ;  /* 0x000000060b007c0c */ /* 0x004fe2000cfa1270 */
[----:B------:R-:W2:Y:S01]  /*a810*/  LDCU UR6, c[0x0][0x39c] ;  /* 0x00007380ff0677ac */ /* 0x000ea20008000800 */
[----:B------:R-:W-:Y:S01]  /*a820*/  LEA.HI.X.SX32 R5, R12, R2, 0x2, P6 ;  /* 0x000000020c057211 */ /* 0x000fe200030f16ff */
[----:B------:R-:W-:Y:S01]  /*a830*/  VIADD R12, R0, 0x5a ;  /* 0x0000005a000c7836 */ /* 0x000fe20000000000 */
[C---:B----4-:R-:W-:Y:S01]  /*a840*/  LEA R6, P6, R10.reuse, R3, 0x2 ;  /* 0x000000030a067211 */ /* 0x050fe200078c10ff */
[----:B------:R-:W-:-:S02]  /*a850*/  VIADD R11, R10, UR5 ;  /* 0x000000050a0b7c36 */ /* 0x000fc40008000000 */
[----:B------:R4:W-:Y:S01]  /*a860*/  @P0 STG.E desc[UR16][R4.64], R89 ;  /* 0x0000005904000986 */ /* 0x0009e2000c101910 */
[----:B-1----:R-:W-:Y:S01]  /*a870*/  ISETP.LT.AND P0, PT, R12, UR4, !P1 ;  /* 0x000000040c007c0c */ /* 0x002fe2000cf01270 */
[----:B------:R-:W1:Y:S01]  /*a880*/  LDCU UR4, c[0x0][0x39c] ;  /* 0x00007380ff0477ac */ /* 0x000e620008000800 */
        /* <DEDUP_REMOVED lines=16> */
[----:B----4-:R-:W-:Y:S01]  /*a990*/  LEA R4, P4, R12, R3, 0x2 ;  /* 0x000000030c047211 */ /* 0x010fe200078810ff */
[----:B---3--:R-:W-:-:S02]  /*a9a0*/  VIADD R7, R0, 0x5d ;  /* 0x0000005d00077836 */ /* 0x008fc40000000000 */
        /* <DEDUP_REMOVED lines=161> */
[----:B------:R-:W-:Y:S01]  /*b3c0*/  @P2 STG.E desc[UR16][R4.64], R115 ;  /* 0x0000007304002986 */ /* 0x000fe2000c101910 */
        /* <DEDUP_REMOVED lines=11> */
[----:B------:R-:W4:Y:S01]  /*b480*/  LDCU UR7, c[0x0][0x39c] ;  /* 0x00007380ff0777ac */ /* 0x000f220008000800 */
[----:B------:R-:W-:Y:S01]  /*b490*/  VIADD R12, R12, UR5 ;  /* 0x000000050c0c7c36 */ /* 0x000fe20008000000 */
[----:B------:R5:W-:Y:S01]  /*b4a0*/  @P4 STG.E desc[UR16][R8.64], R117 ;  /* 0x0000007508004986 */ /* 0x000be2000c101910 */
[----:B--2---:R-:W-:Y:S01]  /*b4b0*/  ISETP.LT.AND P4, PT, R13, UR6, !P1 ;  /* 0x000000060d007c0c */ /* 0x004fe2000cf81270 */
[----:B---3--:R-:W-:Y:S01]  /*b4c0*/  VIADD R7, R0, 0x77 ;  /* 0x0000007700077836 */ /* 0x008fe20000000000 */
[----:B------:R-:W2:Y:S01]  /*b4d0*/  LDCU UR6, c[0x0][0x39c] ;  /* 0x00007380ff0677ac */ /* 0x000ea20008000800 */
[C---:B------:R-:W-:Y:S01]  /*b4e0*/  VIADD R13, R12.reuse, UR5 ;  /* 0x000000050c0d7c36 */ /* 0x040fe20008000000 */
[----:B------:R3:W-:Y:S01]  /*b4f0*/  @P5 STG.E desc[UR16][R10.64], R118 ;  /* 0x000000760a005986 */ /* 0x0007e2000c101910 */
[----:B------:R-:W-:-:S03]  /*b500*/  LEA R4, P5, R12, R3, 0x2 ;  /* 0x000000030c047211 */ /* 0x000fc600078a10ff */
[-C--:B------:R-:W-:Y:S02]  /*b510*/  LEA R6, P6, R13, R3.reuse, 0x2 ;  /* 0x000000030d067211 */ /* 0x080fe400078c10ff */
[-C--:B------:R-:W-:Y:S01]  /*b520*/  LEA.HI.X.SX32 R5, R12, R2.reuse, 0x2, P5 ;  /* 0x000000020c057211 */ /* 0x080fe200028f16ff */
[----:B-----5:R-:W-:Y:S01]  /*b530*/  VIADD R8, R0, 0x78 ;  /* 0x0000007800087836 */ /* 0x020fe20000000000 */
[----:B-1----:R-:W-:Y:S01]  /*b540*/  ISETP.LT.AND P5, PT, R7, UR4, !P1 ;  /* 0x0000000407007c0c */ /* 0x002fe2000cfa1270 */
[----:B------:R-:W1:Y:S01]  /*b550*/  LDCU UR4, c[0x0][0x39c] ;  /* 0x00007380ff0477ac */ /* 0x000e620008000800 */
[C---:B------:R-:W-:Y:S01]  /*b560*/  LEA.HI.X.SX32 R7, R13.reuse, R2, 0x2, P6 ;  /* 0x000000020d077211 */ /* 0x040fe200030f16ff */
[----:B------:R-:W-:Y:S01]  /*b570*/  VIADD R13, R13, UR5 ;  /* 0x000000050d0d7c36 */ /* 0x000fe20008000000 */
[----:B------:R5:W-:Y:S01]  /*b580*/  @P0 STG.E desc[UR16][R4.64], R119 ;  /* 0x0000007704000986 */ /* 0x000be2000c101910 */
[----:B----4-:R-:W-:Y:S01]  /*b590*/  ISETP.LT.AND P0, PT, R8, UR7, !P1 ;  /* 0x0000000708007c0c */ /* 0x010fe2000cf01270 */
[----:B---3--:R-:W-:Y:S01]  /*b5a0*/  VIADD R11, R0, 0x79 ;  /* 0x00000079000b7836 */ /* 0x008fe20000000000 */
[----:B------:R-:W3:Y:S01]  /*b5b0*/  LDCU UR7, c[0x0][0x39c] ;  /* 0x00007380ff0777ac */ /* 0x000ee20008000800 */
[----:B------:R4:W-:Y:S01]  /*b5c0*/  @P2 STG.E desc[UR16][R6.64], R120 ;  /* 0x0000007806002986 */ /* 0x0009e2000c101910 */
[C---:B------:R-:W-:Y:S01]  /*b5d0*/  LEA R8, P2, R13.reuse, R3, 0x2 ;  /* 0x000000030d087211 */ /* 0x040fe200078410ff */
[----:B------:R-:W-:-:S03]  /*b5e0*/  VIADD R10, R13, UR5 ;  /* 0x000000050d0a7c36 */ /* 0x000fc60008000000 */
[-C--:B------:R-:W-:Y:S02]  /*b5f0*/  LEA.HI.X.SX32 R9, R13, R2.reuse, 0x2, P2 ;  /* 0x000000020d097211 */ /* 0x080fe400010f16ff */
[----:B--2---:R-:W-:Y:S01]  /*b600*/  ISETP.LT.AND P2, PT, R11, UR6, !P1 ;  /* 0x000000060b007c0c */ /* 0x004fe2000cf41270 */
[----:B------:R-:W2:Y:S01]  /*b610*/  LDCU UR6, c[0x0][0x39c] ;  /* 0x00007380ff0677ac */ /* 0x000ea20008000800 */
[----:B-----5:R-:W-:Y:S01]  /*b620*/  VIADD R5, R0, 0x7a ;  /* 0x0000007a00057836 */ /* 0x020fe20000000000 */
[CC--:B------:R-:W-:Y:S01]  /*b630*/  LEA R4, P6, R10.reuse, R3.reuse, 0x2 ;  /* 0x000000030a047211 */ /* 0x0c0fe200078c10ff */
[----:B------:R5:W-:Y:S01]  /*b640*/  @P3 STG.E desc[UR16][R8.64], R121 ;  /* 0x0000007908003986 */ /* 0x000be2000c101910 */
[C---:B----4-:R-:W-:Y:S02]  /*b650*/  VIADD R7, R10.reuse, UR5 ;  /* 0x000000050a077c36 */ /* 0x050fe40008000000 */
[----:B-1----:R-:W-:Y:S01]  /*b660*/  ISETP.LT.AND P3, PT, R5, UR4, !P1 ;  /* 0x0000000405007c0c */ /* 0x002fe2000cf61270 */
[----:B------:R-:W1:Y:S01]  /*b670*/  LDCU UR4, c[0x0][0x39c] ;  /* 0x00007380ff0477ac */ /* 0x000e620008000800 */
[----:B------:R-:W-:Y:S01]  /*b680*/  LEA.HI.X.SX32 R5, R10, R2, 0x2, P6 ;  /* 0x000000020a057211 */ /* 0x000fe200030f16ff */
[----:B------:R-:W-:Y:S01]  /*b690*/  VIADD R11, R0, 0x7b ;  /* 0x0000007b000b7836 */ /* 0x000fe20000000000 */
[C---:B------:R-:W-:Y:S01]  /*b6a0*/  LEA R6, P6, R7.reuse, R3, 0x2 ;  /* 0x0000000307067211 */ /* 0x040fe200078c10ff */
[----:B------:R-:W-:-:S02]  /*b6b0*/  VIADD R10, R7, UR5 ;  /* 0x00000005070a7c36 */ /* 0x000fc40008000000 */
[----:B------:R4:W-:Y:S01]  /*b6c0*/  @P4 STG.E desc[UR16][R4.64], R122 ;  /* 0x0000007a04004986 */ /* 0x0009e2000c101910 */
[-C--:B------:R-:W-:Y:S01]  /*b6d0*/  LEA.HI.X.SX32 R7, R7, R2.reuse, 0x2, P6 ;  /* 0x0000000207077211 */ /* 0x080fe200030f16ff */
[----:B-----5:R-:W-:Y:S01]  /*b6e0*/  VIADD R9, R0, 0x7c ;  /* 0x0000007c00097836 */ /* 0x020fe20000000000 */
[----:B---3--:R-:W-:Y:S01]  /*b6f0*/  ISETP.LT.AND P4, PT, R11, UR7, !P1 ;  /* 0x000000070b007c0c */ /* 0x008fe2000cf81270 */
[C---:B------:R-:W-:Y:S01]  /*b700*/  VIADD R11, R10.reuse, UR5 ;  /* 0x000000050a0b7c36 */ /* 0x040fe20008000000 */
[CC--:B------:R-:W-:Y:S01]  /*b710*/  LEA R8, P6, R10.reuse, R3.reuse, 0x2 ;  /* 0x000000030a087211 */ /* 0x0c0fe200078c10ff */
[----:B------:R3:W-:Y:S01]  /*b720*/  @P5 STG.E desc[UR16][R6.64], R123 ;  /* 0x0000007b06005986 */ /* 0x0007e2000c101910 */
[----:B--2---:R-:W-:Y:S01]  /*b730*/  ISETP.LT.AND P5, PT, R9, UR6, !P1 ;  /* 0x0000000609007c0c */ /* 0x004fe2000cfa1270 */
[C---:B------:R-:W-:Y:S01]  /*b740*/  VIADD R12, R11.reuse, UR5 ;  /* 0x000000050b0c7c36 */ /* 0x040fe20008000000 */
[----:B------:R-:W-:Y:S01]  /*b750*/  LEA.HI.X.SX32 R9, R10, R2, 0x2, P6 ;  /* 0x000000020a097211 */ /* 0x000fe200030f16ff */
[----:B------:R-:W2:Y:S01]  /*b760*/  LDCU UR6, c[0x0][0x39c] ;  /* 0x00007380ff0677ac */ /* 0x000ea20008000800 */
[----:B------:R-:W-:Y:S01]  /*b770*/  LEA R10, P6, R11, R3, 0x2 ;  /* 0x000000030b0a7211 */ /* 0x000fe200078c10ff */
[----:B----4-:R-:W-:-:S02]  /*b780*/  VIADD R4, R0, 0x7d ;  /* 0x0000007d00047836 */ /* 0x010fc40000000000 */
[----:B------:R-:W-:Y:S01]  /*b790*/  VIADD R13, R12, UR5 ;  /* 0x000000050c0d7c36 */ /* 0x000fe20008000000 */
[----:B------:R4:W-:Y:S01]  /*b7a0*/  @P0 STG.E desc[UR16][R8.64], R124 ;  /* 0x0000007c08000986 */ /* 0x0009e2000c101910 */
[----:B------:R-:W-:Y:S01]  /*b7b0*/  LEA.HI.X.SX32 R11, R11, R2, 0x2, P6 ;  /* 0x000000020b0b7211 */ /* 0x000fe200030f16ff */
[----:B------:R-:W-:Y:S01]  /*b7c0*/  VIADD R0, R0, 0x7f ;  /* 0x0000007f00007836 */ /* 0x000fe20000000000 */
[----:B-1----:R-:W-:Y:S01]  /*b7d0*/  ISETP.LT.AND P0, PT, R4, UR4, !P1 ;  /* 0x0000000404007c0c */ /* 0x002fe2000cf01270 */
[C---:B------:R-:W-:Y:S01]  /*b7e0*/  VIADD R14, R13.reuse, UR5 ;  /* 0x000000050d0e7c36 */ /* 0x040fe20008000000 */
[----:B------:R-:W1:Y:S01]  /*b7f0*/  LDCU UR4, c[0x0][0x39c] ;  /* 0x00007380ff0477ac */ /* 0x000e620008000800 */
[----:B------:R5:W-:Y:S01]  /*b800*/  @P2 STG.E desc[UR16][R10.64], R125 ;  /* 0x0000007d0a002986 */ /* 0x000be2000c101910 */
[-C--:B---3--:R-:W-:Y:S01]  /*b810*/  LEA R6, P6, R13, R3.reuse, 0x2 ;  /* 0x000000030d067211 */ /* 0x088fe200078c10ff */
[----:B------:R-:W-:Y:S01]  /*b820*/  VIADD R15, R14, UR5 ;  /* 0x000000050e0f7c36 */ /* 0x000fe20008000000 */
[----:B------:R-:W-:-:S02]  /*b830*/  LEA R4, P2, R12, R3, 0x2 ;  /* 0x000000030c047211 */ /* 0x000fc400078410ff */
[-C--:B------:R-:W-:Y:S01]  /*b840*/  LEA.HI.X.SX32 R7, R13, R2.reuse, 0x2, P6 ;  /* 0x000000020d077211 */ /* 0x080fe200030f16ff */
[C---:B------:R-:W-:Y:S01]  /*b850*/  VIADD R16, R15.reuse, UR5 ;  /* 0x000000050f107c36 */ /* 0x040fe20008000000 */
[-C--:B------:R-:W-:Y:S02]  /*b860*/  LEA.HI.X.SX32 R5, R12, R2.reuse, 0x2, P2 ;  /* 0x000000020c057211 */ /* 0x080fe400010f16ff */
[-C--:B----4-:R-:W-:Y:S01]  /*b870*/  LEA R8, P6, R14, R3.reuse, 0x2 ;  /* 0x000000030e087211 */ /* 0x090fe200078c10ff */
[----:B------:R-:W-:Y:S01]  /*b880*/  VIADD R17, R16, UR5 ;  /* 0x0000000510117c36 */ /* 0x000fe20008000000 */
[-C--:B------:R-:W-:Y:S01]  /*b890*/  LEA R12, P2, R15, R3.reuse, 0x2 ;  /* 0x000000030f0c7211 */ /* 0x080fe200078410ff */
[----:B------:R3:W-:Y:S01]  /*b8a0*/  @P3 STG.E desc[UR16][R4.64], R126 ;  /* 0x0000007e04003986 */ /* 0x0007e2000c101910 */
[-C--:B------:R-:W-:Y:S02]  /*b8b0*/  LEA.HI.X.SX32 R9, R14, R2.reuse, 0x2, P6 ;  /* 0x000000020e097211 */ /* 0x080fe400030f16ff */
[----:B------:R-:W-:Y:S01]  /*b8c0*/  LEA R14, P6, R17, R3, 0x2 ;  /* 0x00000003110e7211 */ /* 0x000fe200078c10ff */
[----:B------:R3:W-:Y:S01]  /*b8d0*/  @P4 STG.E desc[UR16][R6.64], R127 ;  /* 0x0000007f06004986 */ /* 0x0007e2000c101910 */
[----:B------:R-:W-:-:S02]  /*b8e0*/  LEA.HI.X.SX32 R13, R15, R2, 0x2, P2 ;  /* 0x000000020f0d7211 */ /* 0x000fc400010f16ff */
[----:B--2---:R-:W-:Y:S01]  /*b8f0*/  ISETP.LT.AND P2, PT, R18, UR6, !P1 ;  /* 0x0000000612007c0c */ /* 0x004fe2000cf41270 */
[----:B------:R3:W-:Y:S01]  /*b900*/  @P5 STG.E desc[UR16][R8.64], R128 ;  /* 0x0000008008005986 */ /* 0x0007e2000c101910 */
[----:B-1----:R-:W-:Y:S02]  /*b910*/  ISETP.LT.AND P1, PT, R0, UR4, !P1 ;  /* 0x0000000400007c0c */ /* 0x002fe4000cf21270 */
[----:B------:R-:W-:Y:S01]  /*b920*/  LEA.HI.X.SX32 R15, R17, R2, 0x2, P6 ;  /* 0x00000002110f7211 */ /* 0x000fe200030f16ff */
[----:B------:R3:W-:Y:S01]  /*b930*/  @P0 STG.E desc[UR16][R12.64], R129 ;  /* 0x000000810c000986 */ /* 0x0007e2000c101910 */
[----:B-----5:R-:W-:-:S04]  /*b940*/  LEA R10, P6, R16, R3, 0x2 ;  /* 0x00000003100a7211 */ /* 0x020fc800078c10ff */
[----:B------:R-:W-:-:S05]  /*b950*/  LEA.HI.X.SX32 R11, R16, R2, 0x2, P6 ;  /* 0x00000002100b7211 */ /* 0x000fca00030f16ff */
[----:B------:R3:W-:Y:S04]  /*b960*/  @P2 STG.E desc[UR16][R10.64], R130 ;  /* 0x000000820a002986 */ /* 0x0007e8000c101910 */
[----:B------:R3:W-:Y:S01]  /*b970*/  @P1 STG.E desc[UR16][R14.64], R131 ;  /* 0x000000830e001986 */ /* 0x0007e2000c101910 */
[----:B------:R-:W-:Y:S06]  /*b980*/  BAR.SYNC.DEFER_BLOCKING 0x0 ;  /* 0x0000000000007b1d */ /* 0x000fec0000010000 */
[----:B------:R-:W-:Y:S05]  /*b990*/  BRA.U UP0, `(.L_x_20) ;  /* 0x0000000100a07547 */ /* 0x000fea000b800000 */
[----:B------:R-:W1:Y:S01]  /*b9a0*/  S2UR UR5, SR_CgaCtaId ;  /* 0x00000000000579c3 */ /* 0x000e620000008800 */
[----:B------:R-:W-:Y:S01]  /*b9b0*/  NOP ;  /* 0x0000000000007918 */ /* 0x000fe20000000000 */
[----:B------:R-:W-:Y:S01]  /*b9c0*/  UMOV UR4, 0x50 ;  /* 0x0000005000047882 */ /* 0x000fe20000000000 */
[----:B------:R-:W-:Y:S02]  /*b9d0*/  IMAD.U32 R0, RZ, RZ, UR18 ;  /* 0x00000012ff007e24 */ /* 0x000fe4000f8e00ff */
[----:B------:R-:W-:Y:S02]  /*b9e0*/  IMAD.MOV.U32 R3, RZ, RZ, 0xff ;  /* 0x000000ffff037424 */ /* 0x000fe400078e00ff */
[----:B---3--:R-:W-:Y:S01]  /*b9f0*/  IMAD.MOV.U32 R7, RZ, RZ, 0x1 ;  /* 0x00000001ff077424 */ /* 0x008fe200078e00ff */
[----:B------:R-:W-:-:S04]  /*ba00*/  LOP3.LUT R0, R0, 0xffff, RZ, 0xc0, !PT ;  /* 0x0000ffff00007812 */ /* 0x000fc800078ec0ff */
[----:B------:R-:W-:-:S05]  /*ba10*/  SHF.R.U32.HI R0, RZ, 0x5, R0 ;  /* 0x00000005ff007819 */ /* 0x000fca0000011600 */
[----:B------:R-:W-:Y:S01]  /*ba20*/  VIADD R2, R0, 0x10 ;  /* 0x0000001000027836 */ /* 0x000fe20000000000 */
[----:B------:R-:W-:Y:S01]  /*ba30*/  SHF.L.U32 R0, R3, R0, RZ ;  /* 0x0000000003007219 */ /* 0x000fe200000006ff */
[----:B-1----:R-:W-:-:S03]  /*ba40*/  ULEA UR6, UR5, UR4, 0x18 ;  /* 0x0000000405067291 */ /* 0x002fc6000f8ec0ff */
[----:B------:R-:W-:-:S04]  /*ba50*/  SHF.L.U32 R3, R7, R2, RZ ;  /* 0x0000000207037219 */ /* 0x000fc800000006ff */
[----:B------:R-:W-:Y:S02]  /*ba60*/  LOP3.LUT R0, R3, R0, RZ, 0xfc, !PT ;  /* 0x0000000003007212 */ /* 0x000fe400078efcff */
[----:B------:R-:W1:Y:S02]  /*ba70*/  LDS R5, [UR6] ;  /* 0x00000006ff057984 */ /* 0x000e640008000800 */
[C---:B------:R-:W-:Y:S02]  /*ba80*/  LOP3.LUT R2, R0.reuse, 0xffff, RZ, 0xc0, !PT ;  /* 0x0000ffff00027812 */ /* 0x040fe400078ec0ff */
[----:B-1----:R-:W-:-:S04]  /*ba90*/  LOP3.LUT R3, R0, 0xffff, R5, 0x80, !PT ;  /* 0x0000ffff00037812 */ /* 0x002fc800078e8005 */
[----:B------:R-:W-:-:S13]  /*baa0*/  ISETP.NE.AND P0, PT, R3, R2, PT ;  /* 0x000000020300720c */ /* 0x000fda0003f05270 */
[----:B------:R-:W-:Y:S05]  /*bab0*/  @P0 BRA `(.L_x_21) ;  /* 0x0000000000500947 */ /* 0x000fea0003800000 */
[----:B------:R-:W-:Y:S02]  /*bac0*/  SHF.R.U32.HI R5, RZ, 0x10, R5 ;  /* 0x00000010ff057819 */ /* 0x000fe40000011605 */
[----:B------:R-:W-:-:S04]  /*bad0*/  SHF.R.U32.HI R2, RZ, 0x10, R0 ;  /* 0x00000010ff027819 */ /* 0x000fc80000011600 */
[----:B------:R-:W-:-:S04]  /*bae0*/  LOP3.LUT R5, R5, R2, RZ, 0xc0, !PT ;  /* 0x0000000205057212 */ /* 0x000fc800078ec0ff */
[----:B------:R-:W-:-:S13]  /*baf0*/  ISETP.NE.AND P0, PT, R5, R2, PT ;  /* 0x000000020500720c */ /* 0x000fda0003f05270 */
[----:B------:R-:W-:Y:S05]  /*bb00*/  @P0 BRA `(.L_x_22) ;  /* 0x0000000000300947 */ /* 0x000fea0003800000 */
[----:B------:R-:W-:Y:S01]  /*bb10*/  R2UR UR4, R0 ;  /* 0x00000000000472ca */ /* 0x000fe200000e0000 */
[----:B------:R-:W-:Y:S01]  /*bb20*/  VOTEU.ANY UR5, UPT, PT ;  /* 0x0000000000057886 */ /* 0x000fe200038e0100 */
[----:B------:R-:W1:Y:S01]  /*bb30*/  S2R R0, SR_LANEID ;  /* 0x0000000000007919 */ /* 0x000e620000000000 */
[----:B------:R-:W-:-:S10]  /*bb40*/  UFLO.U32 UR5, UR5 ;  /* 0x00000005000572bd */ /* 0x000fd400080e0000 */
[----:B------:R-:W-:-:S06]  /*bb50*/  ULOP3.LUT UR4, URZ, UR4, URZ, 0x33, !UPT ;  /* 0x00000004ff047292 */ /* 0x000fcc000f8e33ff */
[----:B------:R-:W-:-:S04]  /*bb60*/  IMAD.U32 R2, RZ, RZ, UR4 ;  /* 0x00000004ff027e24 */ /* 0x000fc8000f8e00ff */
[----:B------:R-:W2:Y:S02]  /*bb70*/  REDUX UR7, R2 ;  /* 0x00000000020773c4 */ /* 0x000ea40000000000 */
[----:B------:R4:W-:Y:S01]  /*bb80*/  UTCATOMSWS.AND URZ, UR4 ;  /* 0x0000000400ff79e3 */ /* 0x0009e20008000000 */
[----:B-1----:R-:W-:Y:S01]  /*bb90*/  ISETP.EQ.U32.AND P0, PT, R0, UR5, PT ;  /* 0x0000000500007c0c */ /* 0x002fe2000bf02070 */
[----:B--2---:R-:W-:-:S12]  /*bba0*/  IMAD.U32 R0, RZ, RZ, UR7 ;  /* 0x00000007ff007e24 */ /* 0x004fd8000f8e00ff */
[----:B------:R4:W-:Y:S01]  /*bbb0*/  @P0 ATOMS.AND RZ, [UR6], R0 ;  /* 0x00000000ffff098c */ /* 0x0009e2000a800006 */
[----:B------:R-:W-:Y:S05]  /*bbc0*/  BRA `(.L_x_20) ;  /* 0x0000000000147947 */ /* 0x000fea0003800000 */
.L_x_22:
[----:B------:R-:W-:-:S07]  /*bbd0*/  MOV R2, 0xbbf0 ;  /* 0x0000bbf000027802 */ /* 0x000fce0000000f00 */
[----:B------:R-:W-:Y:S05]  /*bbe0*/  CALL.REL.NOINC `($__internal_0_$__cuda_sm10x_tcgen05_guardrail_trap_col_being_dealloced_not_returned_by_alloc) ;  /* 0x00000000005c7944 */ /* 0x000fea0003c00000 */
[----:B------:R-:W-:Y:S05]  /*bbf0*/  BRA `(.L_x_20) ;  /* 0x0000000000087947 */ /* 0x000fea0003800000 */
.L_x_21:
[----:B------:R-:W-:-:S07]  /*bc00*/  MOV R2, 0xbc20 ;  /* 0x0000bc2000027802 */ /* 0x000fce0000000f00 */
[----:B------:R-:W-:Y:S05]  /*bc10*/  CALL.REL.NOINC `($__internal_2_$__cuda_sm10x_tcgen05_guardrail_trap_unallocated_columns_being_dealloced) ;  /* 0x0000000000687944 */ /* 0x000fea0003c00000 */
.L_x_20:
[----:B------:R-:W-:Y:S01]  /*bc20*/  NOP ;  /* 0x0000000000007918 */ /* 0x000fe20000000000 */
[----:B----4-:R-:W-:Y:S05]  /*bc30*/  EXIT ;  /* 0x000000000000794d */ /* 0x010fea0003800000 */
.L_x_7:
[----:B------:R-:W-:-:S07]  /*bc40*/  IMAD.MOV.U32 R3, RZ, RZ, R2 ;  /* 0x000000ffff037224 */ /* 0x000fce00078e0002 */
.L_x_23:
[----:B-1----:R1:W2:Y:S02]  /*bc50*/  SYNCS.PHASECHK.TRANS64.TRYWAIT P1, [R7+URZ], R3 ;  /* 0x00000003070075a7 */ /* 0x0022a400080211ff */
[----:B--2---:R-:W-:Y:S05]  /*bc60*/  @!P1 NANOSLEEP.SYNCS 0x989680 ;  /* 0x009896800000995d */ /* 0x004fea0003900000 */
[----:B------:R-:W2:Y:S02]  /*bc70*/  @!P1 SYNCS.PHASECHK.TRANS64 P1, [R7+URZ], R3 ;  /* 0x00000003070095a7 */ /* 0x000ea400080210ff */
[----:B--2---:R-:W-:Y:S05]  /*bc80*/  @!P1 BRA `(.L_x_23) ;  /* 0xfffffffc00f09947 */ /* 0x004fea000383ffff */
[----:B------:R-:W-:Y:S05]  /*bc90*/  BRA `(.L_x_6) ;  /* 0xffffff4400a07947 */ /* 0x000fea000383ffff */
.L_x_10:
[----:B------:R-:W-:-:S07]  /*bca0*/  IMAD.MOV.U32 R3, RZ, RZ, R2 ;  /* 0x000000ffff037224 */ /* 0x000fce00078e0002 */
.L_x_24:
[----:B-1----:R1:W2:Y:S02]  /*bcb0*/  SYNCS.PHASECHK.TRANS64.TRYWAIT P0, [R9+URZ], R3 ;  /* 0x00000003090075a7 */ /* 0x0022a400080011ff */
[----:B--2---:R-:W-:Y:S05]  /*bcc0*/  @!P0 NANOSLEEP.SYNCS 0x989680 ;  /* 0x009896800000895d */ /* 0x004fea0003900000 */
[----:B------:R-:W2:Y:S02]  /*bcd0*/  @!P0 SYNCS.PHASECHK.TRANS64 P0, [R9+URZ], R3 ;  /* 0x00000003090085a7 */ /* 0x000ea400080010ff */
[----:B--2---:R-:W-:Y:S05]  /*bce0*/  @!P0 BRA `(.L_x_24) ;  /* 0xfffffffc00f08947 */ /* 0x004fea000383ffff */
[----:B------:R-:W-:Y:S05]  /*bcf0*/  BRA `(.L_x_9) ;  /* 0xffffff4800047947 */ /* 0x000fea000383ffff */
.L_x_15:
[----:B------:R-:W1:Y:S02]  /*bd00*/  SYNCS.PHASECHK.TRANS64.TRYWAIT P2, [UR11], R5 ;  /* 0x00000005ff0075a7 */ /* 0x000e64000804110b */
[----:B-1----:R-:W-:Y:S05]  /*bd10*/  @!P2 BRA `(.L_x_15) ;  /* 0xfffffffc00f8a947 */ /* 0x002fea000383ffff */
[----:B------:R-:W-:Y:S05]  /*bd20*/  BRA `(.L_x_25) ;  /* 0xffffffac00547947 */ /* 0x000fea000383ffff */
.L_x_19:
[----:B------:R-:W1:Y:S02]  /*bd30*/  SYNCS.PHASECHK.TRANS64.TRYWAIT P5, [UR11], R9 ;  /* 0x00000009ff0075a7 */ /* 0x000e6400080a110b */
[----:B-1----:R-:W-:Y:S05]  /*bd40*/  @!P5 BRA `(.L_x_19) ;  /* 0xfffffffc00f8d947 */ /* 0x002fea000383ffff */
[----:B------:R-:W-:Y:S05]  /*bd50*/  BRA `(.L_x_18) ;  /* 0xffffffc400747947 */ /* 0x000fea000383ffff */
        .weak           $__internal_0_$__cuda_sm10x_tcgen05_guardrail_trap_col_being_dealloced_not_returned_by_alloc
        .type           $__internal_0_$__cuda_sm10x_tcgen05_guardrail_trap_col_being_dealloced_not_returned_by_alloc,@function
        .size           $__internal_0_$__cuda_sm10x_tcgen05_guardrail_trap_col_being_dealloced_not_returned_by_alloc,($__internal_1_$__cuda_sm10x_tcgen05_guardrail_trap_phase_invalid_during_alloc - $__internal_0_$__cuda_sm10x_tcgen05_guardrail_trap_col_being_dealloced_not_returned_by_alloc)
$__internal_0_$__cuda_sm10x_tcgen05_guardrail_trap_col_being_dealloced_not_returned_by_alloc:
[----:B------:R-:W-:Y:S05]  /*bd60*/  BPT.TRAP 0x1 ;  /* 0x000000040000795c */ /* 0x000fea0000300000 */
[----:B------:R-:W-:-:S04]  /*bd70*/  IMAD.MOV.U32 R3, RZ, RZ, 0x0 ;  /* 0x00000000ff037424 */ /* 0x000fc800078e00ff */
[----:B------:R-:W-:Y:S05]  /*bd80*/  RET.REL.NODEC R2 `(matmul_kernel) ;  /* 0xffffff40029c7950 */ /* 0x000fea0003c3ffff */
        .weak           $__internal_1_$__cuda_sm10x_tcgen05_guardrail_trap_phase_invalid_during_alloc
        .type           $__internal_1_$__cuda_sm10x_tcgen05_guardrail_trap_phase_invalid_during_alloc,@function
        .size           $__internal_1_$__cuda_sm10x_tcgen05_guardrail_trap_phase_invalid_during_alloc,($__internal_2_$__cuda_sm10x_tcgen05_guardrail_trap_unallocated_columns_being_dealloced - $__internal_1_$__cuda_sm10x_tcgen05_guardrail_trap_phase_invalid_during_alloc)
$__internal_1_$__cuda_sm10x_tcgen05_guardrail_trap_phase_invalid_during_alloc:
[----:B------:R-:W-:Y:S05]  /*bd90*/  BPT.TRAP 0x1 ;  /* 0x000000040000795c */ /* 0x000fea0000300000 */
[----:B------:R-:W-:-:S04]  /*bda0*/  IMAD.MOV.U32 R3, RZ, RZ, 0x0 ;  /* 0x00000000ff037424 */ /* 0x000fc800078e00ff */
[----:B------:R-:W-:Y:S05]  /*bdb0*/  RET.REL.NODEC R2 `(matmul_kernel) ;  /* 0xffffff4002907950 */ /* 0x000fea0003c3ffff */
        .weak           $__internal_2_$__cuda_sm10x_tcgen05_guardrail_trap_unallocated_columns_being_dealloced
        .type           $__internal_2_$__cuda_sm10x_tcgen05_guardrail_trap_unallocated_columns_being_dealloced,@function
        .size           $__internal_2_$__cuda_sm10x_tcgen05_guardrail_trap_unallocated_columns_being_dealloced,(.L_x_29 - $__internal_2_$__cuda_sm10x_tcgen05_guardrail_trap_unallocated_columns_being_dealloced)
$__internal_2_$__cuda_sm10x_tcgen05_guardrail_trap_unallocated_columns_being_dealloced:
[----:B------:R-:W-:Y:S05]  /*bdc0*/  BPT.TRAP 0x1 ;  /* 0x000000040000795c */ /* 0x000fea0000300000 */
[----:B------:R-:W-:-:S04]  /*bdd0*/  IMAD.MOV.U32 R3, RZ, RZ, 0x0 ;  /* 0x00000000ff037424 */ /* 0x000fc800078e00ff */
[----:B------:R-:W-:Y:S05]  /*bde0*/  RET.REL.NODEC R2 `(matmul_kernel) ;  /* 0xffffff4002847950 */ /* 0x000fea0003c3ffff */
.L_x_26:
[----:B------:R-:W-:-:S00]  /*bdf0*/  BRA `(.L_x_26) ;  /* 0xfffffffc00fc7947 */ /* 0x000fc0000383ffff */
[----:B------:R-:W-:-:S00]  /*be00*/  NOP ;  /* 0x0000000000007918 */ /* 0x000fc00000000000 */
[----:B------:R-:W-:-:S00]  /*be10*/  NOP ;  /* 0x0000000000007918 */ /* 0x000fc00000000000 */
[----:B------:R-:W-:-:S00]  /*be20*/  NOP ;  /* 0x0000000000007918 */ /* 0x000fc00000000000 */
[----:B------:R-:W-:-:S00]  /*be30*/  NOP ;  /* 0x0000000000007918 */ /* 0x000fc00000000000 */
[----:B------:R-:W-:-:S00]  /*be40*/  NOP ;  /* 0x0000000000007918 */ /* 0x000fc00000000000 */
[----:B------:R-:W-:-:S00]  /*be50*/  NOP ;  /* 0x0000000000007918 */ /* 0x000fc00000000000 */
[----:B------:R-:W-:-:S00]  /*be60*/  NOP ;  /* 0x0000000000007918 */ /* 0x000fc00000000000 */
[----:B------:R-:W-:-:S00]  /*be70*/  NOP ;  /* 0x0000000000007918 */ /* 0x000fc00000000000 */
.L_x_29:


//--------------------- .nv.shared.matmul_kernel  --------------------------
	.section	.nv.shared.matmul_kernel,"aw",@nobits
	.sectionflags	@""
	.align	16
	.zero		1024


//--------------------- .nv.shared.reserved.0     --------------------------
	.section	.nv.shared.reserved.0,"aw",@nobits
	.align	8
	.weak		__nv_reservedSMEM_offset_0_alias
	.size		__nv_reservedSMEM_offset_0_alias, 0, 64
	.other		__nv_reservedSMEM_offset_0_alias,@"STO_CUDA_RESERVED_SHARED STV_DEFAULT"
__nv_reservedSMEM_offset_0_alias:
	.zero		0
.nv.shared.reserved.0:
	.zero		64
	.weak		__nv_reservedSMEM_allocation_phase
	.type		__nv_reservedSMEM_allocation_phase,@object
	.size		__nv_reservedSMEM_allocation_phase,(.L_0 - __nv_reservedSMEM_allocation_phase)
__nv_reservedSMEM_allocation_phase:
	.zero		1
.L_0:
	.zero		7
	.weak		__nv_reservedSMEM_devtool_atexit_pc
	.type		__nv_reservedSMEM_devtool_atexit_pc,@object
	.size		__nv_reservedSMEM_devtool_atexit_pc,(__nv_reservedSMEM_allocation_mask - __nv_reservedSMEM_devtool_atexit_pc)
__nv_reservedSMEM_devtool_atexit_pc:
	.zero		8
	.weak		__nv_reservedSMEM_allocation_mask
	.type		__nv_reservedSMEM_allocation_mask,@object
	.size		__nv_reservedSMEM_allocation_mask,(.L_2 - __nv_reservedSMEM_allocation_mask)
__nv_reservedSMEM_allocation_mask:
	.zero		4
.L_2:
	.zero		4
	.weak		__nv_reservedSMEM_tmem_allocation_pipeline_mbarrier
	.type		__nv_reservedSMEM_tmem_allocation_pipeline_mbarrier,@object
	.size		__nv_reservedSMEM_tmem_allocation_pipeline_mbarrier,(__nv_reservedSMEM_tmem_allocation_pipeline_mbarrier_parity - __nv_reservedSMEM_tmem_allocation_pipeline_mbarrier)
__nv_reservedSMEM_tmem_allocation_pipeline_mbarrier:
	.zero		8
	.weak		__nv_reservedSMEM_tmem_allocation_pipeline_mbarrier_parity
	.type		__nv_reservedSMEM_tmem_allocation_pipeline_mbarrier_parity,@object
	.size		__nv_reservedSMEM_tmem_allocation_pipeline_mbarrier_parity,(.L_4 - __nv_reservedSMEM_tmem_allocation_pipeline_mbarrier_parity)
__nv_reservedSMEM_tmem_allocation_pipeline_mbarrier_parity:
	.zero		4
.L_4:


//--------------------- .nv.constant0.matmul_kernel --------------------------
	.section	.nv.constant0.matmul_kernel,"a",@progbits
	.sectionflags	@""
	.align	4
.nv.constant0.matmul_kernel:
	.zero		976


//--------------------- SYMBOLS --------------------------

	.type		.nv.reservedSmem.offset0,@object
	.size		.nv.reservedSmem.offset0,0x4
	.type		.nv.reservedSmem.cap,@object
	.size		.nv.reservedSmem.cap,0x4
